//
// Generated by NVIDIA NVVM Compiler
//
// Compiler Build ID: CL-36424714
// Cuda compilation tools, release 13.0, V13.0.88
// Based on NVVM 20.0.0
//

.version 9.0
.target sm_100
.address_size 64

	// .globl	_Z26matrixMultiplicationKernelPfPKfS1_i

.visible .entry _Z26matrixMultiplicationKernelPfPKfS1_i(
	.param .u64 .ptr .align 1 _Z26matrixMultiplicationKernelPfPKfS1_i_param_0,
	.param .u64 .ptr .align 1 _Z26matrixMultiplicationKernelPfPKfS1_i_param_1,
	.param .u64 .ptr .align 1 _Z26matrixMultiplicationKernelPfPKfS1_i_param_2,
	.param .u32 _Z26matrixMultiplicationKernelPfPKfS1_i_param_3
)
{
	.reg .pred 	%p<13>;
	.reg .b32 	%r<88>;
	.reg .b32 	%f<67>;
	.reg .b64 	%rd<57>;

	ld.param.u64 	%rd4, [_Z26matrixMultiplicationKernelPfPKfS1_i_param_0];
	ld.param.u64 	%rd5, [_Z26matrixMultiplicationKernelPfPKfS1_i_param_1];
	ld.param.u64 	%rd6, [_Z26matrixMultiplicationKernelPfPKfS1_i_param_2];
	ld.param.u32 	%r50, [_Z26matrixMultiplicationKernelPfPKfS1_i_param_3];
	cvta.to.global.u64 	%rd1, %rd6;
	cvta.to.global.u64 	%rd2, %rd5;
	mov.u32 	%r51, %tid.x;
	mov.u32 	%r52, %tid.y;
	or.b32  	%r53, %r51, %r52;
	mov.u32 	%r54, %ctaid.x;
	or.b32  	%r55, %r53, %r54;
	mov.u32 	%r56, %ctaid.y;
	or.b32  	%r57, %r55, %r56;
	setp.ne.s32 	%p1, %r57, 0;
	setp.lt.s32 	%p2, %r50, 1;
	or.pred  	%p3, %p1, %p2;
	@%p3 bra 	$L__BB0_16;
	add.s32 	%r1, %r50, -1;
	and.b32  	%r2, %r50, 7;
	and.b32  	%r3, %r50, 3;
	and.b32  	%r4, %r50, 2147483640;
	and.b32  	%r5, %r50, 1;
	neg.s32 	%r6, %r4;
	shl.b32 	%r7, %r50, 3;
	shl.b32 	%r8, %r50, 1;
	mul.lo.s32 	%r9, %r50, 3;
	shl.b32 	%r10, %r50, 2;
	mul.lo.s32 	%r11, %r50, 6;
	mul.lo.s32 	%r12, %r50, 7;
	cvta.to.global.u64 	%rd3, %rd4;
	mov.b32 	%r73, 0;
$L__BB0_2:
	mul.lo.s32 	%r14, %r73, %r50;
	mov.b32 	%r74, 0;
	cvt.u64.u32 	%rd44, %r14;
$L__BB0_3:
	setp.lt.u32 	%p4, %r1, 7;
	mov.f32 	%f66, 0f00000000;
	mov.b32 	%r86, 0;
	@%p4 bra 	$L__BB0_6;
	add.s32 	%r83, %r50, %r74;
	add.s32 	%r82, %r8, %r74;
	add.s32 	%r81, %r9, %r74;
	add.s32 	%r80, %r10, %r74;
	mad.lo.s32 	%r79, %r50, 5, %r74;
	add.s32 	%r78, %r11, %r74;
	add.s32 	%r77, %r12, %r74;
	mov.f32 	%f66, 0f00000000;
	mov.u32 	%r75, %r14;
	mov.u32 	%r76, %r74;
	mov.u32 	%r84, %r6;
$L__BB0_5:
	.pragma "nounroll";
	mul.wide.u32 	%rd7, %r75, 4;
	add.s64 	%rd8, %rd2, %rd7;
	ld.global.f32 	%f16, [%rd8];
	mul.wide.u32 	%rd9, %r76, 4;
	add.s64 	%rd10, %rd1, %rd9;
	ld.global.f32 	%f17, [%rd10];
	fma.rn.f32 	%f18, %f16, %f17, %f66;
	ld.global.f32 	%f19, [%rd8+4];
	mul.wide.u32 	%rd11, %r83, 4;
	add.s64 	%rd12, %rd1, %rd11;
	ld.global.f32 	%f20, [%rd12];
	fma.rn.f32 	%f21, %f19, %f20, %f18;
	ld.global.f32 	%f22, [%rd8+8];
	mul.wide.u32 	%rd13, %r82, 4;
	add.s64 	%rd14, %rd1, %rd13;
	ld.global.f32 	%f23, [%rd14];
	fma.rn.f32 	%f24, %f22, %f23, %f21;
	ld.global.f32 	%f25, [%rd8+12];
	mul.wide.u32 	%rd15, %r81, 4;
	add.s64 	%rd16, %rd1, %rd15;
	ld.global.f32 	%f26, [%rd16];
	fma.rn.f32 	%f27, %f25, %f26, %f24;
	ld.global.f32 	%f28, [%rd8+16];
	mul.wide.u32 	%rd17, %r80, 4;
	add.s64 	%rd18, %rd1, %rd17;
	ld.global.f32 	%f29, [%rd18];
	fma.rn.f32 	%f30, %f28, %f29, %f27;
	ld.global.f32 	%f31, [%rd8+20];
	mul.wide.u32 	%rd19, %r79, 4;
	add.s64 	%rd20, %rd1, %rd19;
	ld.global.f32 	%f32, [%rd20];
	fma.rn.f32 	%f33, %f31, %f32, %f30;
	ld.global.f32 	%f34, [%rd8+24];
	mul.wide.u32 	%rd21, %r78, 4;
	add.s64 	%rd22, %rd1, %rd21;
	ld.global.f32 	%f35, [%rd22];
	fma.rn.f32 	%f36, %f34, %f35, %f33;
	ld.global.f32 	%f37, [%rd8+28];
	mul.wide.u32 	%rd23, %r77, 4;
	add.s64 	%rd24, %rd1, %rd23;
	ld.global.f32 	%f38, [%rd24];
	fma.rn.f32 	%f66, %f37, %f38, %f36;
	add.s32 	%r84, %r84, 8;
	add.s32 	%r83, %r83, %r7;
	add.s32 	%r82, %r82, %r7;
	add.s32 	%r81, %r81, %r7;
	add.s32 	%r80, %r80, %r7;
	add.s32 	%r79, %r79, %r7;
	add.s32 	%r78, %r78, %r7;
	add.s32 	%r77, %r77, %r7;
	add.s32 	%r76, %r76, %r7;
	add.s32 	%r75, %r75, 8;
	setp.ne.s32 	%p5, %r84, 0;
	mov.u32 	%r86, %r4;
	@%p5 bra 	$L__BB0_5;
$L__BB0_6:
	setp.eq.s32 	%p6, %r2, 0;
	@%p6 bra 	$L__BB0_14;
	add.s32 	%r61, %r2, -1;
	setp.lt.u32 	%p7, %r61, 3;
	@%p7 bra 	$L__BB0_9;
	add.s32 	%r62, %r86, %r14;
	mul.wide.u32 	%rd25, %r62, 4;
	add.s64 	%rd26, %rd2, %rd25;
	ld.global.f32 	%f40, [%rd26];
	mad.lo.s32 	%r63, %r86, %r50, %r74;
	mul.wide.u32 	%rd27, %r63, 4;
	add.s64 	%rd28, %rd1, %rd27;
	ld.global.f32 	%f41, [%rd28];
	fma.rn.f32 	%f42, %f40, %f41, %f66;
	cvt.u64.u32 	%rd30, %r86;
	add.s64 	%rd31, %rd30, %rd44;
	shl.b64 	%rd32, %rd31, 2;
	add.s64 	%rd33, %rd2, %rd32;
	ld.global.f32 	%f43, [%rd33+4];
	add.s32 	%r64, %r63, %r50;
	mul.wide.u32 	%rd34, %r64, 4;
	add.s64 	%rd35, %rd1, %rd34;
	ld.global.f32 	%f44, [%rd35];
	fma.rn.f32 	%f45, %f43, %f44, %f42;
	ld.global.f32 	%f46, [%rd33+8];
	add.s32 	%r65, %r64, %r50;
	mul.wide.u32 	%rd36, %r65, 4;
	add.s64 	%rd37, %rd1, %rd36;
	ld.global.f32 	%f47, [%rd37];
	fma.rn.f32 	%f48, %f46, %f47, %f45;
	ld.global.f32 	%f49, [%rd33+12];
	add.s32 	%r66, %r65, %r50;
	mul.wide.u32 	%rd38, %r66, 4;
	add.s64 	%rd39, %rd1, %rd38;
	ld.global.f32 	%f50, [%rd39];
	fma.rn.f32 	%f66, %f49, %f50, %f48;
	add.s32 	%r86, %r86, 4;
$L__BB0_9:
	setp.eq.s32 	%p8, %r3, 0;
	@%p8 bra 	$L__BB0_14;
	setp.eq.s32 	%p9, %r3, 1;
	@%p9 bra 	$L__BB0_12;
	add.s32 	%r67, %r86, %r14;
	mul.wide.u32 	%rd40, %r67, 4;
	add.s64 	%rd41, %rd2, %rd40;
	ld.global.f32 	%f52, [%rd41];
	mad.lo.s32 	%r68, %r86, %r50, %r74;
	mul.wide.u32 	%rd42, %r68, 4;
	add.s64 	%rd43, %rd1, %rd42;
	ld.global.f32 	%f53, [%rd43];
	fma.rn.f32 	%f54, %f52, %f53, %f66;
	cvt.u64.u32 	%rd45, %r86;
	add.s64 	%rd46, %rd45, %rd44;
	shl.b64 	%rd47, %rd46, 2;
	add.s64 	%rd48, %rd2, %rd47;
	ld.global.f32 	%f55, [%rd48+4];
	add.s32 	%r69, %r68, %r50;
	mul.wide.u32 	%rd49, %r69, 4;
	add.s64 	%rd50, %rd1, %rd49;
	ld.global.f32 	%f56, [%rd50];
	fma.rn.f32 	%f66, %f55, %f56, %f54;
	add.s32 	%r86, %r86, 2;
$L__BB0_12:
	setp.eq.s32 	%p10, %r5, 0;
	@%p10 bra 	$L__BB0_14;
	add.s32 	%r70, %r86, %r14;
	mul.wide.u32 	%rd51, %r70, 4;
	add.s64 	%rd52, %rd2, %rd51;
	ld.global.f32 	%f57, [%rd52];
	mad.lo.s32 	%r71, %r86, %r50, %r74;
	mul.wide.u32 	%rd53, %r71, 4;
	add.s64 	%rd54, %rd1, %rd53;
	ld.global.f32 	%f58, [%rd54];
	fma.rn.f32 	%f66, %f57, %f58, %f66;
$L__BB0_14:
	add.s32 	%r72, %r74, %r14;
	mul.wide.u32 	%rd55, %r72, 4;
	add.s64 	%rd56, %rd3, %rd55;
	st.global.f32 	[%rd56], %f66;
	add.s32 	%r74, %r74, 1;
	setp.ne.s32 	%p11, %r74, %r50;
	@%p11 bra 	$L__BB0_3;
	add.s32 	%r73, %r73, 1;
	setp.ne.s32 	%p12, %r73, %r50;
	@%p12 bra 	$L__BB0_2;
$L__BB0_16:
	ret;

}
	// .globl	_Z33varyingMatrixMultiplicationKernelPfS_S_i
.visible .entry _Z33varyingMatrixMultiplicationKernelPfS_S_i(
	.param .u64 .ptr .align 1 _Z33varyingMatrixMultiplicationKernelPfS_S_i_param_0,
	.param .u64 .ptr .align 1 _Z33varyingMatrixMultiplicationKernelPfS_S_i_param_1,
	.param .u64 .ptr .align 1 _Z33varyingMatrixMultiplicationKernelPfS_S_i_param_2,
	.param .u32 _Z33varyingMatrixMultiplicationKernelPfS_S_i_param_3
)
{
	.reg .pred 	%p<10>;
	.reg .b32 	%r<40>;
	.reg .b32 	%f<67>;
	.reg .b64 	%rd<67>;

	ld.param.u64 	%rd14, [_Z33varyingMatrixMultiplicationKernelPfS_S_i_param_1];
	ld.param.u64 	%rd15, [_Z33varyingMatrixMultiplicationKernelPfS_S_i_param_2];
	ld.param.u32 	%r18, [_Z33varyingMatrixMultiplicationKernelPfS_S_i_param_3];
	cvta.to.global.u64 	%rd1, %rd15;
	cvta.to.global.u64 	%rd2, %rd14;
	mov.u32 	%r19, %ctaid.y;
	mov.u32 	%r20, %ntid.y;
	mov.u32 	%r21, %tid.y;
	mad.lo.s32 	%r1, %r19, %r20, %r21;
	mov.u32 	%r22, %ctaid.x;
	mov.u32 	%r23, %ntid.x;
	mov.u32 	%r24, %tid.x;
	mad.lo.s32 	%r2, %r22, %r23, %r24;
	max.s32 	%r25, %r1, %r2;
	setp.ge.s32 	%p1, %r25, %r18;
	@%p1 bra 	$L__BB1_13;
	mul.lo.s32 	%r3, %r18, %r1;
	and.b32  	%r4, %r18, 7;
	setp.lt.u32 	%p2, %r18, 8;
	mov.f32 	%f66, 0f00000000;
	mov.b32 	%r38, 0;
	@%p2 bra 	$L__BB1_4;
	and.b32  	%r38, %r18, 2147483640;
	neg.s32 	%r36, %r38;
	mul.wide.s32 	%rd16, %r18, 4;
	add.s64 	%rd3, %rd1, %rd16;
	shl.b32 	%r7, %r18, 3;
	mul.wide.s32 	%rd17, %r18, 8;
	add.s64 	%rd4, %rd1, %rd17;
	mul.wide.s32 	%rd18, %r18, 12;
	add.s64 	%rd5, %rd1, %rd18;
	mul.wide.s32 	%rd19, %r18, 16;
	add.s64 	%rd6, %rd1, %rd19;
	mul.wide.s32 	%rd20, %r18, 20;
	add.s64 	%rd7, %rd1, %rd20;
	mul.wide.s32 	%rd21, %r18, 24;
	add.s64 	%rd8, %rd1, %rd21;
	mul.wide.s32 	%rd22, %r18, 28;
	add.s64 	%rd9, %rd1, %rd22;
	mul.wide.u32 	%rd23, %r3, 4;
	add.s64 	%rd24, %rd23, %rd2;
	add.s64 	%rd66, %rd24, 16;
	mov.f32 	%f66, 0f00000000;
	mov.u32 	%r35, %r2;
$L__BB1_3:
	.pragma "nounroll";
	mul.wide.s32 	%rd25, %r35, 4;
	add.s64 	%rd26, %rd3, %rd25;
	add.s64 	%rd27, %rd4, %rd25;
	add.s64 	%rd28, %rd5, %rd25;
	add.s64 	%rd29, %rd6, %rd25;
	add.s64 	%rd30, %rd7, %rd25;
	add.s64 	%rd31, %rd8, %rd25;
	add.s64 	%rd32, %rd9, %rd25;
	add.s64 	%rd33, %rd1, %rd25;
	ld.global.f32 	%f16, [%rd66+-16];
	ld.global.f32 	%f17, [%rd33];
	fma.rn.f32 	%f18, %f16, %f17, %f66;
	ld.global.f32 	%f19, [%rd66+-12];
	ld.global.f32 	%f20, [%rd26];
	fma.rn.f32 	%f21, %f19, %f20, %f18;
	ld.global.f32 	%f22, [%rd66+-8];
	ld.global.f32 	%f23, [%rd27];
	fma.rn.f32 	%f24, %f22, %f23, %f21;
	ld.global.f32 	%f25, [%rd66+-4];
	ld.global.f32 	%f26, [%rd28];
	fma.rn.f32 	%f27, %f25, %f26, %f24;
	ld.global.f32 	%f28, [%rd66];
	ld.global.f32 	%f29, [%rd29];
	fma.rn.f32 	%f30, %f28, %f29, %f27;
	ld.global.f32 	%f31, [%rd66+4];
	ld.global.f32 	%f32, [%rd30];
	fma.rn.f32 	%f33, %f31, %f32, %f30;
	ld.global.f32 	%f34, [%rd66+8];
	ld.global.f32 	%f35, [%rd31];
	fma.rn.f32 	%f36, %f34, %f35, %f33;
	ld.global.f32 	%f37, [%rd66+12];
	ld.global.f32 	%f38, [%rd32];
	fma.rn.f32 	%f66, %f37, %f38, %f36;
	add.s32 	%r36, %r36, 8;
	add.s32 	%r35, %r35, %r7;
	add.s64 	%rd66, %rd66, 32;
	setp.ne.s32 	%p3, %r36, 0;
	@%p3 bra 	$L__BB1_3;
$L__BB1_4:
	setp.eq.s32 	%p4, %r4, 0;
	@%p4 bra 	$L__BB1_12;
	and.b32  	%r13, %r18, 3;
	setp.lt.u32 	%p5, %r4, 4;
	@%p5 bra 	$L__BB1_7;
	add.s32 	%r27, %r38, %r3;
	mul.wide.u32 	%rd34, %r27, 4;
	add.s64 	%rd35, %rd2, %rd34;
	ld.global.f32 	%f40, [%rd35];
	mad.lo.s32 	%r28, %r38, %r18, %r2;
	mul.wide.s32 	%rd36, %r28, 4;
	add.s64 	%rd37, %rd1, %rd36;
	ld.global.f32 	%f41, [%rd37];
	fma.rn.f32 	%f42, %f40, %f41, %f66;
	cvt.u64.u32 	%rd38, %r3;
	cvt.u64.u32 	%rd39, %r38;
	add.s64 	%rd40, %rd39, %rd38;
	shl.b64 	%rd41, %rd40, 2;
	add.s64 	%rd42, %rd2, %rd41;
	ld.global.f32 	%f43, [%rd42+4];
	mul.wide.s32 	%rd43, %r18, 4;
	add.s64 	%rd44, %rd37, %rd43;
	ld.global.f32 	%f44, [%rd44];
	fma.rn.f32 	%f45, %f43, %f44, %f42;
	ld.global.f32 	%f46, [%rd42+8];
	add.s64 	%rd45, %rd44, %rd43;
	ld.global.f32 	%f47, [%rd45];
	fma.rn.f32 	%f48, %f46, %f47, %f45;
	ld.global.f32 	%f49, [%rd42+12];
	add.s64 	%rd46, %rd45, %rd43;
	ld.global.f32 	%f50, [%rd46];
	fma.rn.f32 	%f66, %f49, %f50, %f48;
	add.s32 	%r38, %r38, 4;
$L__BB1_7:
	setp.eq.s32 	%p6, %r13, 0;
	@%p6 bra 	$L__BB1_12;
	setp.eq.s32 	%p7, %r13, 1;
	@%p7 bra 	$L__BB1_10;
	add.s32 	%r29, %r38, %r3;
	mul.wide.u32 	%rd47, %r29, 4;
	add.s64 	%rd48, %rd2, %rd47;
	ld.global.f32 	%f52, [%rd48];
	mad.lo.s32 	%r30, %r38, %r18, %r2;
	mul.wide.s32 	%rd49, %r30, 4;
	add.s64 	%rd50, %rd1, %rd49;
	ld.global.f32 	%f53, [%rd50];
	fma.rn.f32 	%f54, %f52, %f53, %f66;
	cvt.u64.u32 	%rd51, %r3;
	cvt.u64.u32 	%rd52, %r38;
	add.s64 	%rd53, %rd52, %rd51;
	shl.b64 	%rd54, %rd53, 2;
	add.s64 	%rd55, %rd2, %rd54;
	ld.global.f32 	%f55, [%rd55+4];
	mul.wide.s32 	%rd56, %r18, 4;
	add.s64 	%rd57, %rd50, %rd56;
	ld.global.f32 	%f56, [%rd57];
	fma.rn.f32 	%f66, %f55, %f56, %f54;
	add.s32 	%r38, %r38, 2;
$L__BB1_10:
	and.b32  	%r31, %r18, 1;
	setp.eq.b32 	%p8, %r31, 1;
	not.pred 	%p9, %p8;
	@%p9 bra 	$L__BB1_12;
	add.s32 	%r32, %r38, %r3;
	mul.wide.u32 	%rd58, %r32, 4;
	add.s64 	%rd59, %rd2, %rd58;
	ld.global.f32 	%f57, [%rd59];
	mad.lo.s32 	%r33, %r38, %r18, %r2;
	mul.wide.s32 	%rd60, %r33, 4;
	add.s64 	%rd61, %rd1, %rd60;
	ld.global.f32 	%f58, [%rd61];
	fma.rn.f32 	%f66, %f57, %f58, %f66;
$L__BB1_12:
	ld.param.u64 	%rd65, [_Z33varyingMatrixMultiplicationKernelPfS_S_i_param_0];
	add.s32 	%r34, %r3, %r2;
	cvta.to.global.u64 	%rd62, %rd65;
	mul.wide.s32 	%rd63, %r34, 4;
	add.s64 	%rd64, %rd62, %rd63;
	st.global.f32 	[%rd64], %f66;
$L__BB1_13:
	ret;

}


// ===== COMPILED SASS (sm_100) =====

	.target	sm_100

	.elftype	@"ET_EXEC"


//--------------------- .note.nv.tkinfo           --------------------------
	.section	.note.nv.tkinfo,"",@"SHT_NOTE"
	.sectionflags	@"SHF_NOTE_NV_TKINFO"
	.tkinfo
        /*0018*/ 	.word	0x00000002
        /*0030*/ 	.string	""
        /*0030*/ 	.string	"ptxas"
        /*0030*/ 	.string	"Cuda compilation tools, release 13.0, V13.0.88"
        /*0030*/ 	.string	"Build cuda_13.0.r13.0/compiler.36424714_0"
        /*0030*/ 	.string	"-arch sm_100 -m 64 "



//--------------------- .note.nv.cuinfo           --------------------------
	.section	.note.nv.cuinfo,"",@"SHT_NOTE"
	.sectionflags	@"SHF_NOTE_NV_CUINFO"
        /*0018*/ 	.short	0x0002
        /*001a*/ 	.short	0x0064
        /*001c*/ 	.short	0x0082
	.zero		2


//--------------------- .nv.info                  --------------------------
	.section	.nv.info,"",@"SHT_CUDA_INFO"
	.align	4


	//----- nvinfo : EIATTR_REGCOUNT
	.align		4
        /*0000*/ 	.byte	0x04, 0x2f
        /*0002*/ 	.short	(.L_1 - .L_0)
	.align		4
.L_0:
        /*0004*/ 	.word	index@(_Z26matrixMultiplicationKernelPfPKfS1_i)
        /*0008*/ 	.word	0x00000020


	//----- nvinfo : EIATTR_FRAME_SIZE
	.align		4
.L_1:
        /*000c*/ 	.byte	0x04, 0x11
        /*000e*/ 	.short	(.L_3 - .L_2)
	.align		4
.L_2:
        /*0010*/ 	.word	index@(_Z26matrixMultiplicationKernelPfPKfS1_i)
        /*0014*/ 	.word	0x00000000


	//----- nvinfo : EIATTR_REGCOUNT
	.align		4
.L_3:
        /*0018*/ 	.byte	0x04, 0x2f
        /*001a*/ 	.short	(.L_5 - .L_4)
	.align		4
.L_4:
        /*001c*/ 	.word	index@(_Z33varyingMatrixMultiplicationKernelPfS_S_i)
        /*0020*/ 	.word	0x0000001e


	//----- nvinfo : EIATTR_FRAME_SIZE
	.align		4
.L_5:
        /*0024*/ 	.byte	0x04, 0x11
        /*0026*/ 	.short	(.L_7 - .L_6)
	.align		4
.L_6:
        /*0028*/ 	.word	index@(_Z33varyingMatrixMultiplicationKernelPfS_S_i)
        /*002c*/ 	.word	0x00000000


	//----- nvinfo : EIATTR_MIN_STACK_SIZE
	.align		4
.L_7:
        /*0030*/ 	.byte	0x04, 0x12
        /*0032*/ 	.short	(.L_9 - .L_8)
	.align		4
.L_8:
        /*0034*/ 	.word	index@(_Z33varyingMatrixMultiplicationKernelPfS_S_i)
        /*0038*/ 	.word	0x00000000


	//----- nvinfo : EIATTR_MIN_STACK_SIZE
	.align		4
.L_9:
        /*003c*/ 	.byte	0x04, 0x12
        /*003e*/ 	.short	(.L_11 - .L_10)
	.align		4
.L_10:
        /*0040*/ 	.word	index@(_Z26matrixMultiplicationKernelPfPKfS1_i)
        /*0044*/ 	.word	0x00000000
.L_11:


//--------------------- .nv.compat                --------------------------
	.section	.nv.compat,"",@"SHT_CUDA_COMPAT_INFO"
	.align	4
        /*0000*/ 	.byte	0x02, 0x09, 0x00, 0x00, 0x02, 0x02, 0x01, 0x00, 0x02, 0x05, 0x05, 0x00, 0x03, 0x07, 0x01, 0x01
        /*0010*/ 	.byte	0x02, 0x03, 0x00, 0x00, 0x02, 0x06, 0x01, 0x00, 0x04, 0x0b, 0x08, 0x00, 0x09, 0x00, 0x00, 0x00
        /*0020*/ 	.byte	0x00, 0x00, 0x00, 0x00


//--------------------- .nv.info._Z33varyingMatrixMultiplicationKernelPfS_S_i --------------------------
	.section	.nv.info._Z33varyingMatrixMultiplicationKernelPfS_S_i,"",@"SHT_CUDA_INFO"
	.sectionflags	@""
	.align	4


	//----- nvinfo : EIATTR_CUDA_API_VERSION
	.align		4
        /*0000*/ 	.byte	0x04, 0x37
        /*0002*/ 	.short	(.L_13 - .L_12)
.L_12:
        /*0004*/ 	.word	0x00000082


	//----- nvinfo : EIATTR_KPARAM_INFO
	.align		4
.L_13:
        /*0008*/ 	.byte	0x04, 0x17
        /*000a*/ 	.short	(.L_15 - .L_14)
.L_14:
        /*000c*/ 	.word	0x00000000
        /*0010*/ 	.short	0x0003
        /*0012*/ 	.short	0x0018
        /*0014*/ 	.byte	0x00, 0xf0, 0x11, 0x00


	//----- nvinfo : EIATTR_KPARAM_INFO
	.align		4
.L_15:
        /*0018*/ 	.byte	0x04, 0x17
        /*001a*/ 	.short	(.L_17 - .L_16)
.L_16:
        /*001c*/ 	.word	0x00000000
        /*0020*/ 	.short	0x0002
        /*0022*/ 	.short	0x0010
        /*0024*/ 	.byte	0x00, 0xf5, 0x21, 0x00


	//----- nvinfo : EIATTR_KPARAM_INFO
	.align		4
.L_17:
        /*0028*/ 	.byte	0x04, 0x17
        /*002a*/ 	.short	(.L_19 - .L_18)
.L_18:
        /*002c*/ 	.word	0x00000000
        /*0030*/ 	.short	0x0001
        /*0032*/ 	.short	0x0008
        /*0034*/ 	.byte	0x00, 0xf5, 0x21, 0x00


	//----- nvinfo : EIATTR_KPARAM_INFO
	.align		4
.L_19:
        /*0038*/ 	.byte	0x04, 0x17
        /*003a*/ 	.short	(.L_21 - .L_20)
.L_20:
        /*003c*/ 	.word	0x00000000
        /*0040*/ 	.short	0x0000
        /*0042*/ 	.short	0x0000
        /*0044*/ 	.byte	0x00, 0xf5, 0x21, 0x00


	//----- nvinfo : EIATTR_SPARSE_MMA_MASK
	.align		4
.L_21:
        /*0048*/ 	.byte	0x03, 0x50
        /*004a*/ 	.short	0x0000


	//----- nvinfo : EIATTR_MAXREG_COUNT
	.align		4
        /*004c*/ 	.byte	0x03, 0x1b
        /*004e*/ 	.short	0x00ff


	//----- nvinfo : EIATTR_MERCURY_ISA_VERSION
	.align		4
        /*0050*/ 	.byte	0x03, 0x5f
        /*0052*/ 	.short	0x0101


	//----- nvinfo : EIATTR_VRC_CTA_INIT_COUNT
	.align		4
        /*0054*/ 	.byte	0x02, 0x4a
	.zero		1
	.zero		1


	//----- nvinfo : EIATTR_EXIT_INSTR_OFFSETS
	.align		4
        /*0058*/ 	.byte	0x04, 0x1c
        /*005a*/ 	.short	(.L_23 - .L_22)


	//   ....[0]....
.L_22:
        /*005c*/ 	.word	0x000000c0


	//   ....[1]....
        /*0060*/ 	.word	0x00000aa0


	//----- nvinfo : EIATTR_CBANK_PARAM_SIZE
	.align		4
.L_23:
        /*0064*/ 	.byte	0x03, 0x19
        /*0066*/ 	.short	0x001c


	//----- nvinfo : EIATTR_PARAM_CBANK
	.align		4
        /*0068*/ 	.byte	0x04, 0x0a
        /*006a*/ 	.short	(.L_25 - .L_24)
	.align		4
.L_24:
        /*006c*/ 	.word	index@(.nv.constant0._Z33varyingMatrixMultiplicationKernelPfS_S_i)
        /*0070*/ 	.short	0x0380
        /*0072*/ 	.short	0x001c


	//----- nvinfo : EIATTR_SW_WAR
	.align		4
.L_25:
        /*0074*/ 	.byte	0x04, 0x36
        /*0076*/ 	.short	(.L_27 - .L_26)
.L_26:
        /*0078*/ 	.word	0x00000008
.L_27:


//--------------------- .nv.info._Z26matrixMultiplicationKernelPfPKfS1_i --------------------------
	.section	.nv.info._Z26matrixMultiplicationKernelPfPKfS1_i,"",@"SHT_CUDA_INFO"
	.sectionflags	@""
	.align	4


	//----- nvinfo : EIATTR_CUDA_API_VERSION
	.align		4
        /*0000*/ 	.byte	0x04, 0x37
        /*0002*/ 	.short	(.L_29 - .L_28)
.L_28:
        /*0004*/ 	.word	0x00000082


	//----- nvinfo : EIATTR_KPARAM_INFO
	.align		4
.L_29:
        /*0008*/ 	.byte	0x04, 0x17
        /*000a*/ 	.short	(.L_31 - .L_30)
.L_30:
        /*000c*/ 	.word	0x00000000
        /*0010*/ 	.short	0x0003
        /*0012*/ 	.short	0x0018
        /*0014*/ 	.byte	0x00, 0xf0, 0x11, 0x00


	//----- nvinfo : EIATTR_KPARAM_INFO
	.align		4
.L_31:
        /*0018*/ 	.byte	0x04, 0x17
        /*001a*/ 	.short	(.L_33 - .L_32)
.L_32:
        /*001c*/ 	.word	0x00000000
        /*0020*/ 	.short	0x0002
        /*0022*/ 	.short	0x0010
        /*0024*/ 	.byte	0x00, 0xf5, 0x21, 0x00


	//----- nvinfo : EIATTR_KPARAM_INFO
	.align		4
.L_33:
        /*0028*/ 	.byte	0x04, 0x17
        /*002a*/ 	.short	(.L_35 - .L_34)
.L_34:
        /*002c*/ 	.word	0x00000000
        /*0030*/ 	.short	0x0001
        /*0032*/ 	.short	0x0008
        /*0034*/ 	.byte	0x00, 0xf5, 0x21, 0x00


	//----- nvinfo : EIATTR_KPARAM_INFO
	.align		4
.L_35:
        /*0038*/ 	.byte	0x04, 0x17
        /*003a*/ 	.short	(.L_37 - .L_36)
.L_36:
        /*003c*/ 	.word	0x00000000
        /*0040*/ 	.short	0x0000
        /*0042*/ 	.short	0x0000
        /*0044*/ 	.byte	0x00, 0xf5, 0x21, 0x00


	//----- nvinfo : EIATTR_SPARSE_MMA_MASK
	.align		4
.L_37:
        /*0048*/ 	.byte	0x03, 0x50
        /*004a*/ 	.short	0x0000


	//----- nvinfo : EIATTR_MAXREG_COUNT
	.align		4
        /*004c*/ 	.byte	0x03, 0x1b
        /*004e*/ 	.short	0x00ff


	//----- nvinfo : EIATTR_MERCURY_ISA_VERSION
	.align		4
        /*0050*/ 	.byte	0x03, 0x5f
        /*0052*/ 	.short	0x0101


	//----- nvinfo : EIATTR_VRC_CTA_INIT_COUNT
	.align		4
        /*0054*/ 	.byte	0x02, 0x4a
	.zero		1
	.zero		1


	//----- nvinfo : EIATTR_EXIT_INSTR_OFFSETS
	.align		4
        /*0058*/ 	.byte	0x04, 0x1c
        /*005a*/ 	.short	(.L_39 - .L_38)


	//   ....[0]....
.L_38:
        /*005c*/ 	.word	0x00000090


	//   ....[1]....
        /*0060*/ 	.word	0x00000a80


	//----- nvinfo : EIATTR_CBANK_PARAM_SIZE
	.align		4
.L_39:
        /*0064*/ 	.byte	0x03, 0x19
        /*0066*/ 	.short	0x001c


	//----- nvinfo : EIATTR_PARAM_CBANK
	.align		4
        /*0068*/ 	.byte	0x04, 0x0a
        /*006a*/ 	.short	(.L_41 - .L_40)
	.align		4
.L_40:
        /*006c*/ 	.word	index@(.nv.constant0._Z26matrixMultiplicationKernelPfPKfS1_i)
        /*0070*/ 	.short	0x0380
        /*0072*/ 	.short	0x001c


	//----- nvinfo : EIATTR_SW_WAR
	.align		4
.L_41:
        /*0074*/ 	.byte	0x04, 0x36
        /*0076*/ 	.short	(.L_43 - .L_42)
.L_42:
        /*0078*/ 	.word	0x00000008
.L_43:


//--------------------- .nv.callgraph             --------------------------
	.section	.nv.callgraph,"",@"SHT_CUDA_CALLGRAPH"
	.align	4
	.sectionentsize	8
	.align		4
        /*0000*/ 	.word	0x00000000
	.align		4
        /*0004*/ 	.word	0xffffffff
	.align		4
        /*0008*/ 	.word	0x00000000
	.align		4
        /*000c*/ 	.word	0xfffffffe
	.align		4
        /*0010*/ 	.word	0x00000000
	.align		4
        /*0014*/ 	.word	0xfffffffd
	.align		4
        /*0018*/ 	.word	0x00000000
	.align		4
        /*001c*/ 	.word	0xfffffffc


//--------------------- .text._Z33varyingMatrixMultiplicationKernelPfS_S_i --------------------------
	.section	.text._Z33varyingMatrixMultiplicationKernelPfS_S_i,"ax",@progbits
	.align	128
        .global         _Z33varyingMatrixMultiplicationKernelPfS_S_i
        .type           _Z33varyingMatrixMultiplicationKernelPfS_S_i,@function
        .size           _Z33varyingMatrixMultiplicationKernelPfS_S_i,(.L_x_13 - _Z33varyingMatrixMultiplicationKernelPfS_S_i)
        .other          _Z33varyingMatrixMultiplicationKernelPfS_S_i,@"STO_CUDA_ENTRY STV_DEFAULT"
_Z33varyingMatrixMultiplicationKernelPfS_S_i:
.text._Z33varyingMatrixMultiplicationKernelPfS_S_i:
[----:B------:R-:W-:Y:S01]  /*0000*/  LDC R1, c[0x0][0x37c] ;  /* 0x0000df00ff017b82 */ /* 0x000fe20000000800 */
[----:B------:R-:W0:Y:S07]  /*0010*/  S2R R0, SR_TID.Y ;  /* 0x0000000000007919 */ /* 0x000e2e0000002200 */
[----:B------:R-:W0:Y:S01]  /*0020*/  S2UR UR4, SR_CTAID.Y ;  /* 0x00000000000479c3 */ /* 0x000e220000002600 */
[----:B------:R-:W1:Y:S01]  /*0030*/  LDCU UR20, c[0x0][0x398] ;  /* 0x00007300ff1477ac */ /* 0x000e620008000800 */
[----:B------:R-:W2:Y:S06]  /*0040*/  S2R R3, SR_TID.X ;  /* 0x0000000000037919 */ /* 0x000eac0000002100 */
[----:B------:R-:W0:Y:S08]  /*0050*/  LDC R13, c[0x0][0x364] ;  /* 0x0000d900ff0d7b82 */ /* 0x000e300000000800 */
[----:B------:R-:W2:Y:S08]  /*0060*/  S2UR UR5, SR_CTAID.X ;  /* 0x00000000000579c3 */ /* 0x000eb00000002500 */
[----:B------:R-:W2:Y:S01]  /*0070*/  LDC R2, c[0x0][0x360] ;  /* 0x0000d800ff027b82 */ /* 0x000ea20000000800 */
[----:B0-----:R-:W-:-:S02]  /*0080*/  IMAD R13, R13, UR4, R0 ;  /* 0x000000040d0d7c24 */ /* 0x001fc4000f8e0200 */
[----:B--2---:R-:W-:-:S05]  /*0090*/  IMAD R0, R2, UR5, R3 ;  /* 0x0000000502007c24 */ /* 0x004fca000f8e0203 */
[----:B------:R-:W-:-:S04]  /*00a0*/  VIMNMX R2, PT, PT, R13, R0, !PT ;  /* 0x000000000d027248 */ /* 0x000fc80007fe0100 */
[----:B-1----:R-:W-:-:S13]  /*00b0*/  ISETP.GE.AND P0, PT, R2, UR20, PT ;  /* 0x0000001402007c0c */ /* 0x002fda000bf06270 */
[----:B------:R-:W-:Y:S05]  /*00c0*/  @P0 EXIT ;  /* 0x000000000000094d */ /* 0x000fea0003800000 */
[----:B------:R-:W-:Y:S01]  /*00d0*/  UISETP.GE.U32.AND UP0, UPT, UR20, 0x8, UPT ;  /* 0x000000081400788c */ /* 0x000fe2000bf06070 */
[----:B------:R-:W-:Y:S02]  /*00e0*/  HFMA2 R12, -RZ, RZ, 0, 0 ;  /* 0x00000000ff0c7431 */ /* 0x000fe400000001ff */
[----:B------:R-:W-:Y:S01]  /*00f0*/  IMAD R13, R13, UR20, RZ ;  /* 0x000000140d0d7c24 */ /* 0x000fe2000f8e02ff */
[----:B------:R-:W-:Y:S01]  /*0100*/  UMOV UR4, URZ ;  /* 0x000000ff00047c82 */ /* 0x000fe20008000000 */
[----:B------:R-:W0:Y:S04]  /*0110*/  LDCU.64 UR18, c[0x0][0x358] ;  /* 0x00006b00ff1277ac */ /* 0x000e280008000a00 */
[----:B------:R-:W-:Y:S05]  /*0120*/  BRA.U !UP0, `(.L_x_0) ;  /* 0x0000000508007547 */ /* 0x000fea000b800000 */
[----:B------:R-:W1:Y:S01]  /*0130*/  LDC.64 R2, c[0x0][0x388] ;  /* 0x0000e200ff027b82 */ /* 0x000e620000000a00 */
[----:B------:R-:W2:Y:S01]  /*0140*/  LDCU.64 UR22, c[0x0][0x390] ;  /* 0x00007200ff1677ac */ /* 0x000ea20008000a00 */
[----:B------:R-:W-:Y:S02]  /*0150*/  MOV R12, RZ ;  /* 0x000000ff000c7202 */ /* 0x000fe40000000f00 */
[----:B------:R-:W-:Y:S01]  /*0160*/  MOV R14, R0 ;  /* 0x00000000000e7202 */ /* 0x000fe20000000f00 */
[----:B------:R-:W-:-:S04]  /*0170*/  ULOP3.LUT UR4, UR20, 0x7ffffff8, URZ, 0xc0, !UPT ;  /* 0x7ffffff814047892 */ /* 0x000fc8000f8ec0ff */
[----:B------:R-:W-:Y:S02]  /*0180*/  UIADD3 UR5, UPT, UPT, -UR4, URZ, URZ ;  /* 0x000000ff04057290 */ /* 0x000fe4000fffe1ff */
[----:B--2---:R-:W-:Y:S02]  /*0190*/  UIMAD.WIDE UR6, UR20, 0x8, UR22 ;  /* 0x00000008140678a5 */ /* 0x004fe4000f8e0216 */
[----:B------:R-:W-:Y:S02]  /*01a0*/  UIMAD.WIDE UR8, UR20, 0xc, UR22 ;  /* 0x0000000c140878a5 */ /* 0x000fe4000f8e0216 */
[----:B------:R-:W-:Y:S01]  /*01b0*/  UIMAD.WIDE UR10, UR20, 0x10, UR22 ;  /* 0x00000010140a78a5 */ /* 0x000fe2000f8e0216 */
[----:B-1----:R-:W-:Y:S01]  /*01c0*/  IMAD.WIDE.U32 R2, R13, 0x4, R2 ;  /* 0x000000040d027825 */ /* 0x002fe200078e0002 */
[----:B------:R-:W-:Y:S02]  /*01d0*/  UIMAD.WIDE UR12, UR20, 0x14, UR22 ;  /* 0x00000014140c78a5 */ /* 0x000fe4000f8e0216 */
[----:B------:R-:W-:Y:S01]  /*01e0*/  UIMAD.WIDE UR14, UR20, 0x18, UR22 ;  /* 0x00000018140e78a5 */ /* 0x000fe2000f8e0216 */
[----:B------:R-:W-:Y:S01]  /*01f0*/  IADD3 R2, P0, PT, R2, 0x10, RZ ;  /* 0x0000001002027810 */ /* 0x000fe20007f1e0ff */
[----:B------:R-:W-:-:S03]  /*0200*/  UIMAD.WIDE UR16, UR20, 0x1c, UR22 ;  /* 0x0000001c141078a5 */ /* 0x000fc6000f8e0216 */
[----:B------:R-:W-:-:S09]  /*0210*/  IADD3.X R3, PT, PT, RZ, R3, RZ, P0, !PT ;  /* 0x00000003ff037210 */ /* 0x000fd200007fe4ff */
.L_x_1:
[----:B------:R-:W-:Y:S01]  /*0220*/  UIMAD.WIDE UR24, UR20, 0x4, UR22 ;  /* 0x00000004141878a5 */ /* 0x000fe2000f8e0216 */
[----:B------:R-:W-:Y:S01]  /*0230*/  MOV R23, 0x4 ;  /* 0x0000000400177802 */ /* 0x000fe20000000f00 */
[----:B------:R-:W-:Y:S01]  /*0240*/  HFMA2 R25, -RZ, RZ, 0, 2.384185791015625e-07 ;  /* 0x00000004ff197431 */ /* 0x000fe200000001ff */
[----:B0-----:R-:W2:Y:S03]  /*0250*/  LDG.E R21, desc[UR18][R2.64+-0x10] ;  /* 0xfffff01202157981 */ /* 0x001ea6000c1e1900 */
[----:B------:R-:W-:Y:S01]  /*0260*/  IMAD.WIDE R22, R14, R23, UR22 ;  /* 0x000000160e167e25 */ /* 0x000fe2000f8e0217 */
[----:B------:R-:W-:Y:S01]  /*0270*/  MOV R8, UR24 ;  /* 0x0000001800087c02 */ /* 0x000fe20008000f00 */
[----:B------:R-:W3:Y:S01]  /*0280*/  LDG.E R19, desc[UR18][R2.64+-0xc] ;  /* 0xfffff41202137981 */ /* 0x000ee2000c1e1900 */
[----:B------:R-:W-:-:S03]  /*0290*/  MOV R9, UR25 ;  /* 0x0000001900097c02 */ /* 0x000fc60008000f00 */
[----:B------:R-:W2:Y:S01]  /*02a0*/  LDG.E R22, desc[UR18][R22.64] ;  /* 0x0000001216167981 */ /* 0x000ea2000c1e1900 */
[----:B------:R-:W-:Y:S02]  /*02b0*/  IMAD.MOV.U32 R11, RZ, RZ, 0x4 ;  /* 0x00000004ff0b7424 */ /* 0x000fe400078e00ff */
[----:B------:R-:W-:-:S04]  /*02c0*/  IMAD.WIDE R8, R14, 0x4, R8 ;  /* 0x000000040e087825 */ /* 0x000fc800078e0208 */
[----:B------:R-:W-:Y:S01]  /*02d0*/  HFMA2 R7, -RZ, RZ, 0, 2.384185791015625e-07 ;  /* 0x00000004ff077431 */ /* 0x000fe200000001ff */
[----:B------:R-:W-:Y:S01]  /*02e0*/  MOV R5, 0x4 ;  /* 0x0000000400057802 */ /* 0x000fe20000000f00 */
[----:B------:R-:W4:Y:S01]  /*02f0*/  LDG.E R17, desc[UR18][R2.64+-0x8] ;  /* 0xfffff81202117981 */ /* 0x000f22000c1e1900 */
[----:B------:R-:W-:-:S03]  /*0300*/  IMAD.WIDE R24, R14, R25, UR6 ;  /* 0x000000060e187e25 */ /* 0x000fc6000f8e0219 */
[----:B------:R0:W3:Y:S01]  /*0310*/  LDG.E R20, desc[UR18][R8.64] ;  /* 0x0000001208147981 */ /* 0x0000e2000c1e1900 */
[----:B------:R-:W-:-:S03]  /*0320*/  IMAD.WIDE R10, R14, R11, UR8 ;  /* 0x000000080e0a7e25 */ /* 0x000fc6000f8e020b */
[----:B------:R-:W4:Y:S01]  /*0330*/  LDG.E R18, desc[UR18][R24.64] ;  /* 0x0000001218127981 */ /* 0x000f22000c1e1900 */
[----:B------:R-:W-:-:S04]  /*0340*/  IMAD.WIDE R4, R14, R5, UR10 ;  /* 0x0000000a0e047e25 */ /* 0x000fc8000f8e0205 */
[----:B------:R-:W-:Y:S01]  /*0350*/  HFMA2 R27, -RZ, RZ, 0, 2.384185791015625e-07 ;  /* 0x00000004ff1b7431 */ /* 0x000fe200000001ff */
[----:B------:R1:W5:Y:S01]  /*0360*/  LDG.E R16, desc[UR18][R10.64] ;  /* 0x000000120a107981 */ /* 0x000362000c1e1900 */
[C---:B------:R-:W-:Y:S01]  /*0370*/  IMAD.WIDE R6, R14.reuse, R7, UR12 ;  /* 0x0000000c0e067e25 */ /* 0x040fe2000f8e0207 */
[----:B0-----:R-:W-:Y:S02]  /*0380*/  MOV R9, 0x4 ;  /* 0x0000000400097802 */ /* 0x001fe40000000f00 */
[----:B------:R-:W5:Y:S04]  /*0390*/  LDG.E R15, desc[UR18][R2.64+-0x4] ;  /* 0xfffffc12020f7981 */ /* 0x000f68000c1e1900 */
[----:B------:R0:W5:Y:S01]  /*03a0*/  LDG.E R4, desc[UR18][R4.64] ;  /* 0x0000001204047981 */ /* 0x000162000c1e1900 */
[----:B------:R-:W-:-:S03]  /*03b0*/  IMAD.WIDE R8, R14, R9, UR14 ;  /* 0x0000000e0e087e25 */ /* 0x000fc6000f8e0209 */
[----:B------:R-:W5:Y:S01]  /*03c0*/  LDG.E R23, desc[UR18][R2.64] ;  /* 0x0000001202177981 */ /* 0x000f62000c1e1900 */
[----:B-1----:R-:W-:-:S03]  /*03d0*/  IMAD.WIDE R10, R14, R27, UR16 ;  /* 0x000000100e0a7e25 */ /* 0x002fc6000f8e021b */
[----:B------:R-:W5:Y:S04]  /*03e0*/  LDG.E R7, desc[UR18][R6.64] ;  /* 0x0000001206077981 */ /* 0x000f68000c1e1900 */
[----:B------:R-:W5:Y:S04]  /*03f0*/  LDG.E R24, desc[UR18][R2.64+0x4] ;  /* 0x0000041202187981 */ /* 0x000f68000c1e1900 */
[----:B------:R-:W5:Y:S04]  /*0400*/  LDG.E R8, desc[UR18][R8.64] ;  /* 0x0000001208087981 */ /* 0x000f68000c1e1900 */
[----:B------:R-:W5:Y:S04]  /*0410*/  LDG.E R25, desc[UR18][R2.64+0x8] ;  /* 0x0000081202197981 */ /* 0x000f68000c1e1900 */
[----:B------:R-:W5:Y:S04]  /*0420*/  LDG.E R10, desc[UR18][R10.64] ;  /* 0x000000120a0a7981 */ /* 0x000f68000c1e1900 */
[----:B------:R1:W5:Y:S01]  /*0430*/  LDG.E R27, desc[UR18][R2.64+0xc] ;  /* 0x00000c12021b7981 */ /* 0x000362000c1e1900 */
[----:B------:R-:W-:-:S04]  /*0440*/  UIADD3 UR5, UPT, UPT, UR5, 0x8, URZ ;  /* 0x0000000805057890 */ /* 0x000fc8000fffe0ff */
[----:B------:R-:W-:Y:S01]  /*0450*/  UISETP.NE.AND UP0, UPT, UR5, URZ, UPT ;  /* 0x000000ff0500728c */ /* 0x000fe2000bf05270 */
[----:B0-----:R-:W-:Y:S02]  /*0460*/  MOV R5, UR20 ;  /* 0x0000001400057c02 */ /* 0x001fe40008000f00 */
[----:B-1----:R-:W-:-:S03]  /*0470*/  IADD3 R2, P0, PT, R2, 0x20, RZ ;  /* 0x0000002002027810 */ /* 0x002fc60007f1e0ff */
[----:B------:R-:W-:Y:S01]  /*0480*/  IMAD R14, R5, 0x8, R14 ;  /* 0x00000008050e7824 */ /* 0x000fe200078e020e */
[----:B------:R-:W-:Y:S01]  /*0490*/  IADD3.X R3, PT, PT, RZ, R3, RZ, P0, !PT ;  /* 0x00000003ff037210 */ /* 0x000fe200007fe4ff */
[----:B--2---:R-:W-:-:S04]  /*04a0*/  FFMA R22, R21, R22, R12 ;  /* 0x0000001615167223 */ /* 0x004fc8000000000c */
[----:B---3--:R-:W-:-:S04]  /*04b0*/  FFMA R20, R19, R20, R22 ;  /* 0x0000001413147223 */ /* 0x008fc80000000016 */
[----:B----4-:R-:W-:-:S04]  /*04c0*/  FFMA R18, R17, R18, R20 ;  /* 0x0000001211127223 */ /* 0x010fc80000000014 */
[----:B-----5:R-:W-:-:S04]  /*04d0*/  FFMA R16, R15, R16, R18 ;  /* 0x000000100f107223 */ /* 0x020fc80000000012 */
[----:B------:R-:W-:-:S04]  /*04e0*/  FFMA R23, R23, R4, R16 ;  /* 0x0000000417177223 */ /* 0x000fc80000000010 */
[----:B------:R-:W-:-:S04]  /*04f0*/  FFMA R24, R24, R7, R23 ;  /* 0x0000000718187223 */ /* 0x000fc80000000017 */
[----:B------:R-:W-:-:S04]  /*0500*/  FFMA R8, R25, R8, R24 ;  /* 0x0000000819087223 */ /* 0x000fc80000000018 */
[----:B------:R-:W-:Y:S01]  /*0510*/  FFMA R12, R27, R10, R8 ;  /* 0x0000000a1b0c7223 */ /* 0x000fe20000000008 */
[----:B------:R-:W-:Y:S06]  /*0520*/  BRA.U UP0, `(.L_x_1) ;  /* 0xfffffffd003c7547 */ /* 0x000fec000b83ffff */
.L_x_0:
[----:B------:R-:W-:-:S04]  /*0530*/  ULOP3.LUT UR6, UR20, 0x7, URZ, 0xc0, !UPT ;  /* 0x0000000714067892 */ /* 0x000fc8000f8ec0ff */
[----:B------:R-:W-:-:S09]  /*0540*/  UISETP.NE.AND UP0, UPT, UR6, URZ, UPT ;  /* 0x000000ff0600728c */ /* 0x000fd2000bf05270 */
[----:B------:R-:W-:Y:S05]  /*0550*/  BRA.U !UP0, `(.L_x_2) ;  /* 0x0000000508407547 */ /* 0x000fea000b800000 */
[----:B------:R-:W-:Y:S02]  /*0560*/  UISETP.GE.U32.AND UP0, UPT, UR6, 0x4, UPT ;  /* 0x000000040600788c */ /* 0x000fe4000bf06070 */
[----:B------:R-:W-:-:S04]  /*0570*/  ULOP3.LUT UR5, UR20, 0x3, URZ, 0xc0, !UPT ;  /* 0x0000000314057892 */ /* 0x000fc8000f8ec0ff */
[----:B------:R-:W-:-:S03]  /*0580*/  UISETP.NE.AND UP1, UPT, UR5, URZ, UPT ;  /* 0x000000ff0500728c */ /* 0x000fc6000bf25270 */
[----:B------:R-:W-:Y:S08]  /*0590*/  BRA.U !UP0, `(.L_x_3) ;  /* 0x00000001087c7547 */ /* 0x000ff0000b800000 */
[----:B------:R-:W1:Y:S01]  /*05a0*/  LDC.64 R6, c[0x0][0x390] ;  /* 0x0000e400ff067b82 */ /* 0x000e620000000a00 */
[----:B------:R-:W2:Y:S01]  /*05b0*/  LDCU.64 UR6, c[0x0][0x388] ;  /* 0x00007100ff0677ac */ /* 0x000ea20008000a00 */
[----:B------:R-:W-:Y:S02]  /*05c0*/  MOV R9, UR4 ;  /* 0x0000000400097c02 */ /* 0x000fe40008000f00 */
[C---:B------:R-:W-:Y:S02]  /*05d0*/  IADD3 R3, PT, PT, R13.reuse, UR4, RZ ;  /* 0x000000040d037c10 */ /* 0x040fe4000fffe0ff */
[----:B------:R-:W-:Y:S01]  /*05e0*/  IADD3 R10, P0, PT, R13, UR4, RZ ;  /* 0x000000040d0a7c10 */ /* 0x000fe2000ff1e0ff */
[----:B------:R-:W-:Y:S01]  /*05f0*/  IMAD R9, R9, UR20, R0 ;  /* 0x0000001409097c24 */ /* 0x000fe2000f8e0200 */
[----:B------:R-:W3:Y:S01]  /*0600*/  LDC.64 R4, c[0x0][0x388] ;  /* 0x0000e200ff047b82 */ /* 0x000ee20000000a00 */
[----:B------:R-:W-:Y:S02]  /*0610*/  MOV R11, UR20 ;  /* 0x00000014000b7c02 */ /* 0x000fe40008000f00 */
[----:B------:R-:W-:Y:S01]  /*0620*/  MOV R15, UR20 ;  /* 0x00000014000f7c02 */ /* 0x000fe20008000f00 */
[----:B-1----:R-:W-:Y:S01]  /*0630*/  IMAD.WIDE R6, R9, 0x4, R6 ;  /* 0x0000000409067825 */ /* 0x002fe200078e0206 */
[----:B------:R-:W-:-:S05]  /*0640*/  MOV R9, UR20 ;  /* 0x0000001400097c02 */ /* 0x000fca0008000f00 */
[----:B------:R-:W-:Y:S02]  /*0650*/  IMAD.WIDE R8, R9, 0x4, R6 ;  /* 0x0000000409087825 */ /* 0x000fe400078e0206 */
[----:B0-----:R-:W4:Y:S02]  /*0660*/  LDG.E R6, desc[UR18][R6.64] ;  /* 0x0000001206067981 */ /* 0x001f24000c1e1900 */
[----:B---3--:R-:W-:Y:S01]  /*0670*/  IMAD.WIDE.U32 R4, R3, 0x4, R4 ;  /* 0x0000000403047825 */ /* 0x008fe200078e0004 */
[----:B------:R-:W-:Y:S01]  /*0680*/  IADD3.X R3, PT, PT, RZ, RZ, RZ, P0, !PT ;  /* 0x000000ffff037210 */ /* 0x000fe200007fe4ff */
[----:B------:R-:W3:Y:S01]  /*0690*/  LDG.E R17, desc[UR18][R8.64] ;  /* 0x0000001208117981 */ /* 0x000ee2000c1e1900 */
[----:B--2---:R-:W-:-:S03]  /*06a0*/  LEA R2, P0, R10, UR6, 0x2 ;  /* 0x000000060a027c11 */ /* 0x004fc6000f8010ff */
[----:B------:R-:W4:Y:S01]  /*06b0*/  LDG.E R5, desc[UR18][R4.64] ;  /* 0x0000001204057981 */ /* 0x000f22000c1e1900 */
[----:B------:R-:W-:Y:S01]  /*06c0*/  LEA.HI.X R3, R10, UR7, R3, 0x2, P0 ;  /* 0x000000070a037c11 */ /* 0x000fe200080f1403 */
[----:B------:R-:W-:-:S04]  /*06d0*/  IMAD.WIDE R10, R11, 0x4, R8 ;  /* 0x000000040b0a7825 */ /* 0x000fc800078e0208 */
[----:B------:R-:W3:Y:S01]  /*06e0*/  LDG.E R16, desc[UR18][R2.64+0x4] ;  /* 0x0000041202107981 */ /* 0x000ee2000c1e1900 */
[----:B------:R-:W-:-:S03]  /*06f0*/  IMAD.WIDE R14, R15, 0x4, R10 ;  /* 0x000000040f0e7825 */ /* 0x000fc600078e020a */
[----:B------:R-:W2:Y:S04]  /*0700*/  LDG.E R19, desc[UR18][R10.64] ;  /* 0x000000120a137981 */ /* 0x000ea8000c1e1900 */
[----:B------:R-:W2:Y:S04]  /*0710*/  LDG.E R18, desc[UR18][R2.64+0x8] ;  /* 0x0000081202127981 */ /* 0x000ea8000c1e1900 */
[----:B------:R-:W5:Y:S04]  /*0720*/  LDG.E R20, desc[UR18][R2.64+0xc] ;  /* 0x00000c1202147981 */ /* 0x000f68000c1e1900 */
[----:B------:R-:W5:Y:S01]  /*0730*/  LDG.E R14, desc[UR18][R14.64] ;  /* 0x000000120e0e7981 */ /* 0x000f62000c1e1900 */
[----:B------:R-:W-:Y:S01]  /*0740*/  UIADD3 UR4, UPT, UPT, UR4, 0x4, URZ ;  /* 0x0000000404047890 */ /* 0x000fe2000fffe0ff */
[----:B----4-:R-:W-:-:S04]  /*0750*/  FFMA R5, R5, R6, R12 ;  /* 0x0000000605057223 */ /* 0x010fc8000000000c */
[----:B---3--:R-:W-:-:S04]  /*0760*/  FFMA R5, R16, R17, R5 ;  /* 0x0000001110057223 */ /* 0x008fc80000000005 */
[----:B--2---:R-:W-:-:S04]  /*0770*/  FFMA R5, R18, R19, R5 ;  /* 0x0000001312057223 */ /* 0x004fc80000000005 */
[----:B-----5:R-:W-:-:S07]  /*0780*/  FFMA R12, R20, R14, R5 ;  /* 0x0000000e140c7223 */ /* 0x020fce0000000005 */
.L_x_3:
[----:B------:R-:W-:Y:S05]  /*0790*/  BRA.U !UP1, `(.L_x_2) ;  /* 0x0000000109b07547 */ /* 0x000fea000b800000 */
[----:B------:R-:W-:Y:S01]  /*07a0*/  UISETP.NE.AND UP0, UPT, UR5, 0x1, UPT ;  /* 0x000000010500788c */ /* 0x000fe2000bf05270 */
[----:B------:R-:W-:Y:S01]  /*07b0*/  MOV R7, UR4 ;  /* 0x0000000400077c02 */ /* 0x000fe20008000f00 */
[----:B------:R-:W-:Y:S02]  /*07c0*/  ULOP3.LUT UR5, UR20, 0x1, URZ, 0xc0, !UPT ;  /* 0x0000000114057892 */ /* 0x000fe4000f8ec0ff */
[----:B------:R-:W-:Y:S02]  /*07d0*/  IMAD.U32 R15, RZ, RZ, UR20 ;  /* 0x00000014ff0f7e24 */ /* 0x000fe4000f8e00ff */
[----:B------:R-:W-:Y:S01]  /*07e0*/  UISETP.NE.U32.AND UP1, UPT, UR5, 0x1, UPT ;  /* 0x000000010500788c */ /* 0x000fe2000bf25070 */
[----:B------:R-:W-:-:S04]  /*07f0*/  PLOP3.LUT P1, PT, PT, PT, UP0, 0x80, 0x8 ;  /* 0x000000000008781c */ /* 0x000fc80003f2f008 */
[----:B------:R-:W1:Y:S01]  /*0800*/  @UP0 LDCU.64 UR6, c[0x0][0x388] ;  /* 0x00007100ff0607ac */ /* 0x000e620008000a00 */
[----:B------:R-:W-:Y:S01]  /*0810*/  PLOP3.LUT P0, PT, PT, PT, UP1, 0x80, 0x8 ;  /* 0x000000000008781c */ /* 0x000fe20003f0f018 */
[----:B------:R-:W2:Y:S01]  /*0820*/  @UP0 LDCU.64 UR8, c[0x0][0x390] ;  /* 0x00007200ff0807ac */ /* 0x000ea20008000a00 */
[----:B------:R-:W3:Y:S06]  /*0830*/  @UP0 LDCU.64 UR10, c[0x0][0x388] ;  /* 0x00007100ff0a07ac */ /* 0x000eec0008000a00 */
[C---:B------:R-:W-:Y:S01]  /*0840*/  @P1 VIADD R3, R13.reuse, UR4 ;  /* 0x000000040d031c36 */ /* 0x040fe20008000000 */
[----:B------:R-:W-:Y:S01]  /*0850*/  @P1 IADD3 R6, P2, PT, R13, UR4, RZ ;  /* 0x000000040d061c10 */ /* 0x000fe2000ff5e0ff */
[----:B------:R-:W4:Y:S01]  /*0860*/  @!UP1 LDCU.64 UR12, c[0x0][0x388] ;  /* 0x00007100ff0c97ac */ /* 0x000f220008000a00 */
[----:B------:R-:W-:Y:S01]  /*0870*/  @UP0 UIADD3 UR4, UPT, UPT, UR4, 0x2, URZ ;  /* 0x0000000204040890 */ /* 0x000fe2000fffe0ff */
[----:B-1----:R-:W-:-:S02]  /*0880*/  MOV R10, UR6 ;  /* 0x00000006000a7c02 */ /* 0x002fc40008000f00 */
[----:B------:R-:W-:Y:S01]  /*0890*/  MOV R11, UR7 ;  /* 0x00000007000b7c02 */ /* 0x000fe20008000f00 */
[----:B------:R-:W1:Y:S01]  /*08a0*/  @!UP1 LDCU.64 UR6, c[0x0][0x390] ;  /* 0x00007200ff0697ac */ /* 0x000e620008000a00 */
[----:B--2---:R-:W-:Y:S02]  /*08b0*/  MOV R4, UR8 ;  /* 0x0000000800047c02 */ /* 0x004fe40008000f00 */
[----:B------:R-:W-:Y:S01]  /*08c0*/  MOV R5, UR9 ;  /* 0x0000000900057c02 */ /* 0x000fe20008000f00 */
[----:B------:R-:W-:-:S04]  /*08d0*/  @P1 IMAD.WIDE.U32 R10, R3, 0x4, R10 ;  /* 0x00000004030a1825 */ /* 0x000fc800078e000a */
[----:B------:R-:W-:Y:S01]  /*08e0*/  @P1 IMAD R3, R7, UR20, R0 ;  /* 0x0000001407031c24 */ /* 0x000fe2000f8e0200 */
[----:B------:R-:W-:Y:S01]  /*08f0*/  @P1 IADD3.X R7, PT, PT, RZ, RZ, RZ, P2, !PT ;  /* 0x000000ffff071210 */ /* 0x000fe200017fe4ff */
[----:B0-----:R-:W2:Y:S01]  /*0900*/  @P1 LDG.E R11, desc[UR18][R10.64] ;  /* 0x000000120a0b1981 */ /* 0x001ea2000c1e1900 */
[C---:B---3--:R-:W-:Y:S01]  /*0910*/  @P1 LEA R2, P2, R6.reuse, UR10, 0x2 ;  /* 0x0000000a06021c11 */ /* 0x048fe2000f8410ff */
[----:B------:R-:W-:Y:S01]  /*0920*/  @P1 IMAD.WIDE R4, R3, 0x4, R4 ;  /* 0x0000000403041825 */ /* 0x000fe200078e0204 */
[----:B------:R-:W-:Y:S02]  /*0930*/  MOV R19, UR4 ;  /* 0x0000000400137c02 */ /* 0x000fe40008000f00 */
[----:B------:R-:W-:Y:S02]  /*0940*/  @P1 LEA.HI.X R3, R6, UR11, R7, 0x2, P2 ;  /* 0x0000000b06031c11 */ /* 0x000fe400090f1407 */
[----:B----4-:R-:W-:Y:S01]  /*0950*/  MOV R6, UR12 ;  /* 0x0000000c00067c02 */ /* 0x010fe20008000f00 */
[----:B------:R-:W-:Y:S01]  /*0960*/  @P1 IMAD.WIDE R14, R15, 0x4, R4 ;  /* 0x000000040f0e1825 */ /* 0x000fe200078e0204 */
[----:B------:R-:W-:Y:S01]  /*0970*/  MOV R7, UR13 ;  /* 0x0000000d00077c02 */ /* 0x000fe20008000f00 */
[----:B------:R-:W2:Y:S01]  /*0980*/  @P1 LDG.E R4, desc[UR18][R4.64] ;  /* 0x0000001204041981 */ /* 0x000ea2000c1e1900 */
[----:B------:R-:W-:Y:S01]  /*0990*/  @!P0 IADD3 R17, PT, PT, R13, UR4, RZ ;  /* 0x000000040d118c10 */ /* 0x000fe2000fffe0ff */
[----:B------:R-:W-:Y:S01]  /*09a0*/  @!P0 IMAD R19, R19, UR20, R0 ;  /* 0x0000001413138c24 */ /* 0x000fe2000f8e0200 */
[----:B-1----:R-:W-:Y:S01]  /*09b0*/  MOV R8, UR6 ;  /* 0x0000000600087c02 */ /* 0x002fe20008000f00 */
[----:B------:R-:W3:Y:S01]  /*09c0*/  @P1 LDG.E R14, desc[UR18][R14.64] ;  /* 0x000000120e0e1981 */ /* 0x000ee2000c1e1900 */
[----:B------:R-:W-:Y:S01]  /*09d0*/  MOV R9, UR7 ;  /* 0x0000000700097c02 */ /* 0x000fe20008000f00 */
[----:B------:R-:W-:-:S02]  /*09e0*/  @!P0 IMAD.WIDE.U32 R6, R17, 0x4, R6 ;  /* 0x0000000411068825 */ /* 0x000fc400078e0006 */
[----:B------:R-:W3:Y:S02]  /*09f0*/  @P1 LDG.E R2, desc[UR18][R2.64+0x4] ;  /* 0x0000041202021981 */ /* 0x000ee4000c1e1900 */
[----:B------:R-:W-:Y:S02]  /*0a00*/  @!P0 IMAD.WIDE R8, R19, 0x4, R8 ;  /* 0x0000000413088825 */ /* 0x000fe400078e0208 */
[----:B------:R-:W4:Y:S04]  /*0a10*/  @!P0 LDG.E R7, desc[UR18][R6.64] ;  /* 0x0000001206078981 */ /* 0x000f28000c1e1900 */
[----:B------:R-:W4:Y:S01]  /*0a20*/  @!P0 LDG.E R8, desc[UR18][R8.64] ;  /* 0x0000001208088981 */ /* 0x000f22000c1e1900 */
[----:B--2---:R-:W-:-:S04]  /*0a30*/  @P1 FFMA R11, R11, R4, R12 ;  /* 0x000000040b0b1223 */ /* 0x004fc8000000000c */
[----:B---3--:R-:W-:-:S04]  /*0a40*/  @P1 FFMA R12, R2, R14, R11 ;  /* 0x0000000e020c1223 */ /* 0x008fc8000000000b */
[----:B----4-:R-:W-:-:S07]  /*0a50*/  @!P0 FFMA R12, R7, R8, R12 ;  /* 0x00000008070c8223 */ /* 0x010fce000000000c */
.L_x_2:
[----:B------:R-:W1:Y:S01]  /*0a60*/  LDC.64 R2, c[0x0][0x380] ;  /* 0x0000e000ff027b82 */ /* 0x000e620000000a00 */
[----:B------:R-:W-:-:S05]  /*0a70*/  IADD3 R13, PT, PT, R0, R13, RZ ;  /* 0x0000000d000d7210 */ /* 0x000fca0007ffe0ff */
[----:B-1----:R-:W-:-:S05]  /*0a80*/  IMAD.WIDE R2, R13, 0x4, R2 ;  /* 0x000000040d027825 */ /* 0x002fca00078e0202 */
[----:B0-----:R-:W-:Y:S01]  /*0a90*/  STG.E desc[UR18][R2.64], R12 ;  /* 0x0000000c02007986 */ /* 0x001fe2000c101912 */
[----:B------:R-:W-:Y:S05]  /*0aa0*/  EXIT ;  /* 0x000000000000794d */ /* 0x000fea0003800000 */
.L_x_4:
[----:B------:R-:W-:-:S00]  /*0ab0*/  BRA `(.L_x_4) ;  /* 0xfffffffc00fc7947 */ /* 0x000fc0000383ffff */
[----:B------:R-:W-:-:S00]  /*0ac0*/  NOP ;  /* 0x0000000000007918 */ /* 0x000fc00000000000 */
        /* <DEDUP_REMOVED lines=11> */
.L_x_13:


//--------------------- .text._Z26matrixMultiplicationKernelPfPKfS1_i --------------------------
	.section	.text._Z26matrixMultiplicationKernelPfPKfS1_i,"ax",@progbits
	.align	128
        .global         _Z26matrixMultiplicationKernelPfPKfS1_i
        .type           _Z26matrixMultiplicationKernelPfPKfS1_i,@function
        .size           _Z26matrixMultiplicationKernelPfPKfS1_i,(.L_x_14 - _Z26matrixMultiplicationKernelPfPKfS1_i)
        .other          _Z26matrixMultiplicationKernelPfPKfS1_i,@"STO_CUDA_ENTRY STV_DEFAULT"
_Z26matrixMultiplicationKernelPfPKfS1_i:
.text._Z26matrixMultiplicationKernelPfPKfS1_i:
[----:B------:R-:W-:Y:S01]  /*0000*/  LDC R1, c[0x0][0x37c] ;  /* 0x0000df00ff017b82 */ /* 0x000fe20000000800 */
[----:B------:R-:W0:Y:S07]  /*0010*/  S2R R0, SR_TID.X ;  /* 0x0000000000007919 */ /* 0x000e2e0000002100 */
[----:B------:R-:W0:Y:S01]  /*0020*/  S2UR UR4, SR_CTAID.X ;  /* 0x00000000000479c3 */ /* 0x000e220000002500 */
[----:B------:R-:W0:Y:S07]  /*0030*/  S2R R3, SR_TID.Y ;  /* 0x0000000000037919 */ /* 0x000e2e0000002200 */
[----:B------:R-:W1:Y:S08]  /*0040*/  S2UR UR5, SR_CTAID.Y ;  /* 0x00000000000579c3 */ /* 0x000e700000002600 */
[----:B------:R-:W2:Y:S01]  /*0050*/  LDC R4, c[0x0][0x398] ;  /* 0x0000e600ff047b82 */ /* 0x000ea20000000800 */
[----:B0-----:R-:W-:-:S04]  /*0060*/  LOP3.LUT R0, R0, UR4, R3, 0xfe, !PT ;  /* 0x0000000400007c12 */ /* 0x001fc8000f8efe03 */
[----:B-1----:R-:W-:-:S04]  /*0070*/  LOP3.LUT P0, RZ, R0, UR5, RZ, 0xfc, !PT ;  /* 0x0000000500ff7c12 */ /* 0x002fc8000f80fcff */
[----:B--2---:R-:W-:-:S13]  /*0080*/  ISETP.LT.OR P0, PT, R4, 0x1, P0 ;  /* 0x000000010400780c */ /* 0x004fda0000701670 */
[----:B------:R-:W-:Y:S05]  /*0090*/  @P0 EXIT ;  /* 0x000000000000094d */ /* 0x000fea0003800000 */
[C---:B------:R-:W-:Y:S01]  /*00a0*/  IADD3 R0, PT, PT, R4.reuse, -0x1, RZ ;  /* 0xffffffff04007810 */ /* 0x040fe20007ffe0ff */
[----:B------:R-:W0:Y:S01]  /*00b0*/  LDCU.64 UR6, c[0x0][0x358] ;  /* 0x00006b00ff0677ac */ /* 0x000e220008000a00 */
[----:B------:R-:W-:Y:S02]  /*00c0*/  LOP3.LUT R2, R4, 0x7, RZ, 0xc0, !PT ;  /* 0x0000000704027812 */ /* 0x000fe400078ec0ff */
[----:B------:R-:W-:Y:S01]  /*00d0*/  ISETP.GE.U32.AND P0, PT, R0, 0x7, PT ;  /* 0x000000070000780c */ /* 0x000fe20003f06070 */
[----:B------:R-:W-:Y:S01]  /*00e0*/  UMOV UR4, URZ ;  /* 0x000000ff00047c82 */ /* 0x000fe20008000000 */
[C---:B------:R-:W-:Y:S02]  /*00f0*/  LOP3.LUT R0, R4.reuse, 0x7ffffff8, RZ, 0xc0, !PT ;  /* 0x7ffffff804007812 */ /* 0x040fe400078ec0ff */
[----:B------:R-:W-:Y:S02]  /*0100*/  LOP3.LUT R3, R4, 0x3, RZ, 0xc0, !PT ;  /* 0x0000000304037812 */ /* 0x000fe400078ec0ff */
[----:B------:R-:W-:-:S07]  /*0110*/  IADD3 R4, PT, PT, -R0, RZ, RZ ;  /* 0x000000ff00047210 */ /* 0x000fce0007ffe1ff */
.L_x_11:
[----:B-1----:R-:W1:Y:S01]  /*0120*/  LDCU UR8, c[0x0][0x398] ;  /* 0x00007300ff0877ac */ /* 0x002e620008000800 */
[----:B------:R-:W-:Y:S01]  /*0130*/  HFMA2 R5, -RZ, RZ, 0, 0 ;  /* 0x00000000ff057431 */ /* 0x000fe200000001ff */
[----:B-1----:R-:W-:Y:S02]  /*0140*/  UIMAD UR5, UR4, UR8, URZ ;  /* 0x00000008040572a4 */ /* 0x002fe4000f8e02ff */
[----:B------:R-:W-:-:S04]  /*0150*/  UIADD3 UR4, UPT, UPT, UR4, 0x1, URZ ;  /* 0x0000000104047890 */ /* 0x000fc8000fffe0ff */
[----:B------:R-:W-:-:S11]  /*0160*/  UISETP.NE.AND UP1, UPT, UR4, UR8, UPT ;  /* 0x000000080400728c */ /* 0x000fd6000bf25270 */
.L_x_10:
[----:B-1----:R-:W-:Y:S01]  /*0170*/  MOV R16, RZ ;  /* 0x000000ff00107202 */ /* 0x002fe20000000f00 */
[----:B------:R-:W-:Y:S01]  /*0180*/  IMAD.MOV.U32 R10, RZ, RZ, RZ ;  /* 0x000000ffff0a7224 */ /* 0x000fe200078e00ff */
[----:B------:R-:W-:Y:S06]  /*0190*/  @!P0 BRA `(.L_x_5) ;  /* 0x0000000000f08947 */ /* 0x000fec0003800000 */
[----:B------:R-:W1:Y:S01]  /*01a0*/  LDC R8, c[0x0][0x398] ;  /* 0x0000e600ff087b82 */ /* 0x000e620000000800 */
[----:B------:R-:W-:Y:S01]  /*01b0*/  MOV R16, RZ ;  /* 0x000000ff00107202 */ /* 0x000fe20000000f00 */
[----:B------:R-:W-:Y:S01]  /*01c0*/  IMAD.MOV.U32 R10, RZ, RZ, R4 ;  /* 0x000000ffff0a7224 */ /* 0x000fe200078e0004 */
[----:B------:R-:W-:Y:S02]  /*01d0*/  MOV R9, UR5 ;  /* 0x0000000500097c02 */ /* 0x000fe40008000f00 */
[-C--:B------:R-:W-:Y:S02]  /*01e0*/  MOV R7, R5.reuse ;  /* 0x0000000500077202 */ /* 0x080fe40000000f00 */
[----:B-1----:R-:W-:Y:S01]  /*01f0*/  IADD3 R11, PT, PT, R5, R8, RZ ;  /* 0x00000008050b7210 */ /* 0x002fe20007ffe0ff */
[C-C-:B------:R-:W-:Y:S01]  /*0200*/  IMAD R25, R8.reuse, 0x3, R5.reuse ;  /* 0x0000000308197824 */ /* 0x140fe200078e0205 */
[CC--:B------:R-:W-:Y:S01]  /*0210*/  LEA R6, R8.reuse, R5.reuse, 0x1 ;  /* 0x0000000508067211 */ /* 0x0c0fe200078e08ff */
[C-C-:B------:R-:W-:Y:S01]  /*0220*/  IMAD R29, R8.reuse, 0x5, R5.reuse ;  /* 0x00000005081d7824 */ /* 0x140fe200078e0205 */
[C---:B------:R-:W-:Y:S01]  /*0230*/  LEA R27, R8.reuse, R5, 0x2 ;  /* 0x00000005081b7211 */ /* 0x040fe200078e10ff */
[----:B------:R-:W-:-:S02]  /*0240*/  IMAD R24, R8, 0x6, R5 ;  /* 0x0000000608187824 */ /* 0x000fc400078e0205 */
[----:B------:R-:W-:-:S07]  /*0250*/  IMAD R26, R8, 0x7, R5 ;  /* 0x00000007081a7824 */ /* 0x000fce00078e0205 */
.L_x_6:
[----:B------:R-:W1:Y:S08]  /*0260*/  LDC.64 R14, c[0x0][0x390] ;  /* 0x0000e400ff0e7b82 */ /* 0x000e700000000a00 */
[----:B------:R-:W2:Y:S01]  /*0270*/  LDC.64 R12, c[0x0][0x388] ;  /* 0x0000e200ff0c7b82 */ /* 0x000ea20000000a00 */
[----:B-1----:R-:W-:-:S06]  /*0280*/  IMAD.WIDE.U32 R18, R7, 0x4, R14 ;  /* 0x0000000407127825 */ /* 0x002fcc00078e000e */
[----:B0-----:R-:W3:Y:S01]  /*0290*/  LDG.E R18, desc[UR6][R18.64] ;  /* 0x0000000612127981 */ /* 0x001ee2000c1e1900 */
[----:B--2---:R-:W-:-:S05]  /*02a0*/  IMAD.WIDE.U32 R12, R9, 0x4, R12 ;  /* 0x00000004090c7825 */ /* 0x004fca00078e000c */
[----:B------:R-:W3:Y:S01]  /*02b0*/  LDG.E R17, desc[UR6][R12.64] ;  /* 0x000000060c117981 */ /* 0x000ee2000c1e1900 */
[----:B------:R-:W-:-:S03]  /*02c0*/  IMAD.WIDE.U32 R22, R11, 0x4, R14 ;  /* 0x000000040b167825 */ /* 0x000fc600078e000e */
[----:B------:R-:W2:Y:S01]  /*02d0*/  LDG.E R19, desc[UR6][R12.64+0x8] ;  /* 0x000008060c137981 */ /* 0x000ea2000c1e1900 */
[----:B------:R-:W-:-:S03]  /*02e0*/  IMAD.WIDE.U32 R20, R6, 0x4, R14 ;  /* 0x0000000406147825 */ /* 0x000fc600078e000e */
[----:B------:R-:W4:Y:S04]  /*02f0*/  LDG.E R22, desc[UR6][R22.64] ;  /* 0x0000000616167981 */ /* 0x000f28000c1e1900 */
[----:B------:R-:W2:Y:S04]  /*0300*/  LDG.E R20, desc[UR6][R20.64] ;  /* 0x0000000614147981 */ /* 0x000ea8000c1e1900 */
[----:B------:R-:W5:Y:S01]  /*0310*/  LDG.E R23, desc[UR6][R12.64+0x10] ;  /* 0x000010060c177981 */ /* 0x000f62000c1e1900 */
[----:B---3--:R-:W-:-:S03]  /*0320*/  FFMA R17, R17, R18, R16 ;  /* 0x0000001211117223 */ /* 0x008fc60000000010 */
[----:B------:R-:W4:Y:S02]  /*0330*/  LDG.E R16, desc[UR6][R12.64+0x4] ;  /* 0x000004060c107981 */ /* 0x000f24000c1e1900 */
[----:B----4-:R-:W-:Y:S01]  /*0340*/  FFMA R28, R16, R22, R17 ;  /* 0x00000016101c7223 */ /* 0x010fe20000000011 */
[----:B------:R-:W-:-:S04]  /*0350*/  IMAD.WIDE.U32 R16, R25, 0x4, R14 ;  /* 0x0000000419107825 */ /* 0x000fc800078e000e */
[----:B--2---:R-:W-:Y:S01]  /*0360*/  FFMA R28, R19, R20, R28 ;  /* 0x00000014131c7223 */ /* 0x004fe2000000001c */
[--C-:B------:R-:W-:Y:S01]  /*0370*/  IMAD.WIDE.U32 R18, R27, 0x4, R14.reuse ;  /* 0x000000041b127825 */ /* 0x100fe200078e000e */
[----:B------:R-:W2:Y:S05]  /*0380*/  LDG.E R16, desc[UR6][R16.64] ;  /* 0x0000000610107981 */ /* 0x000eaa000c1e1900 */
[----:B------:R-:W5:Y:S04]  /*0390*/  LDG.E R18, desc[UR6][R18.64] ;  /* 0x0000000612127981 */ /* 0x000f68000c1e1900 */
[----:B------:R-:W2:Y:S01]  /*03a0*/  LDG.E R17, desc[UR6][R12.64+0xc] ;  /* 0x00000c060c117981 */ /* 0x000ea2000c1e1900 */
[----:B------:R-:W-:-:S03]  /*03b0*/  IMAD.WIDE.U32 R20, R29, 0x4, R14 ;  /* 0x000000041d147825 */ /* 0x000fc600078e000e */
[----:B------:R-:W3:Y:S04]  /*03c0*/  LDG.E R19, desc[UR6][R12.64+0x1c] ;  /* 0x00001c060c137981 */ /* 0x000ee8000c1e1900 */
[----:B------:R-:W4:Y:S01]  /*03d0*/  LDG.E R20, desc[UR6][R20.64] ;  /* 0x0000000614147981 */ /* 0x000f22000c1e1900 */
[----:B--2---:R-:W-:-:S03]  /*03e0*/  FFMA R28, R17, R16, R28 ;  /* 0x00000010111c7223 */ /* 0x004fc6000000001c */
[----:B------:R-:W4:Y:S01]  /*03f0*/  LDG.E R17, desc[UR6][R12.64+0x14] ;  /* 0x000014060c117981 */ /* 0x000f22000c1e1900 */
[----:B-----5:R-:W-:Y:S01]  /*0400*/  FFMA R28, R23, R18, R28 ;  /* 0x00000012171c7223 */ /* 0x020fe2000000001c */
[--C-:B------:R-:W-:Y:S02]  /*0410*/  IMAD.WIDE.U32 R22, R24, 0x4, R14.reuse ;  /* 0x0000000418167825 */ /* 0x100fe400078e000e */
[----:B------:R-:W2:Y:S02]  /*0420*/  LDG.E R16, desc[UR6][R12.64+0x18] ;  /* 0x000018060c107981 */ /* 0x000ea4000c1e1900 */
[----:B------:R-:W-:Y:S02]  /*0430*/  IMAD.WIDE.U32 R14, R26, 0x4, R14 ;  /* 0x000000041a0e7825 */ /* 0x000fe400078e000e */
[----:B------:R-:W2:Y:S04]  /*0440*/  LDG.E R22, desc[UR6][R22.64] ;  /* 0x0000000616167981 */ /* 0x000ea8000c1e1900 */
[----:B------:R-:W3:Y:S01]  /*0450*/  LDG.E R14, desc[UR6][R14.64] ;  /* 0x000000060e0e7981 */ /* 0x000ee2000c1e1900 */
[----:B------:R-:W-:-:S05]  /*0460*/  VIADD R10, R10, 0x8 ;  /* 0x000000080a0a7836 */ /* 0x000fca0000000000 */
[----:B------:R-:W-:Y:S01]  /*0470*/  ISETP.NE.AND P1, PT, R10, RZ, PT ;  /* 0x000000ff0a00720c */ /* 0x000fe20003f25270 */
[C---:B------:R-:W-:Y:S01]  /*0480*/  IMAD R29, R8.reuse, 0x8, R29 ;  /* 0x00000008081d7824 */ /* 0x040fe200078e021d */
[C---:B------:R-:W-:Y:S02]  /*0490*/  LEA R11, R8.reuse, R11, 0x3 ;  /* 0x0000000b080b7211 */ /* 0x040fe400078e18ff */
[C---:B------:R-:W-:Y:S02]  /*04a0*/  LEA R6, R8.reuse, R6, 0x3 ;  /* 0x0000000608067211 */ /* 0x040fe400078e18ff */
[C---:B------:R-:W-:Y:S02]  /*04b0*/  LEA R25, R8.reuse, R25, 0x3 ;  /* 0x0000001908197211 */ /* 0x040fe400078e18ff */
[C---:B------:R-:W-:Y:S02]  /*04c0*/  LEA R27, R8.reuse, R27, 0x3 ;  /* 0x0000001b081b7211 */ /* 0x040fe400078e18ff */
[----:B------:R-:W-:-:S02]  /*04d0*/  LEA R24, R8, R24, 0x3 ;  /* 0x0000001808187211 */ /* 0x000fc400078e18ff */
[C---:B------:R-:W-:Y:S02]  /*04e0*/  LEA R26, R8.reuse, R26, 0x3 ;  /* 0x0000001a081a7211 */ /* 0x040fe400078e18ff */
[----:B------:R-:W-:Y:S02]  /*04f0*/  LEA R7, R8, R7, 0x3 ;  /* 0x0000000708077211 */ /* 0x000fe400078e18ff */
[----:B------:R-:W-:Y:S01]  /*0500*/  IADD3 R9, PT, PT, R9, 0x8, RZ ;  /* 0x0000000809097810 */ /* 0x000fe20007ffe0ff */
[----:B----4-:R-:W-:-:S04]  /*0510*/  FFMA R17, R17, R20, R28 ;  /* 0x0000001411117223 */ /* 0x010fc8000000001c */
[----:B--2---:R-:W-:-:S04]  /*0520*/  FFMA R16, R16, R22, R17 ;  /* 0x0000001610107223 */ /* 0x004fc80000000011 */
[----:B---3--:R-:W-:Y:S01]  /*0530*/  FFMA R16, R19, R14, R16 ;  /* 0x0000000e13107223 */ /* 0x008fe20000000010 */
[----:B------:R-:W-:Y:S06]  /*0540*/  @P1 BRA `(.L_x_6) ;  /* 0xfffffffc00441947 */ /* 0x000fec000383ffff */
[----:B------:R-:W-:-:S07]  /*0550*/  IMAD.MOV.U32 R10, RZ, RZ, R0 ;  /* 0x000000ffff0a7224 */ /* 0x000fce00078e0000 */
.L_x_5:
[----:B------:R-:W-:-:S13]  /*0560*/  ISETP.NE.AND P1, PT, R2, RZ, PT ;  /* 0x000000ff0200720c */ /* 0x000fda0003f25270 */
[----:B------:R-:W-:Y:S05]  /*0570*/  @!P1 BRA `(.L_x_7) ;  /* 0x00000004001c9947 */ /* 0x000fea0003800000 */
[----:B------:R-:W-:Y:S02]  /*0580*/  IADD3 R6, PT, PT, R2, -0x1, RZ ;  /* 0xffffffff02067810 */ /* 0x000fe40007ffe0ff */
[----:B------:R-:W-:Y:S02]  /*0590*/  ISETP.NE.AND P1, PT, R3, RZ, PT ;  /* 0x000000ff0300720c */ /* 0x000fe40003f25270 */
[----:B------:R-:W-:-:S13]  /*05a0*/  ISETP.GE.U32.AND P2, PT, R6, 0x3, PT ;  /* 0x000000030600780c */ /* 0x000fda0003f46070 */
[----:B------:R-:W-:Y:S05]  /*05b0*/  @!P2 BRA `(.L_x_8) ;  /* 0x00000000007ca947 */ /* 0x000fea0003800000 */
[----:B------:R-:W1:Y:S01]  /*05c0*/  LDCU UR8, c[0x0][0x398] ;  /* 0x00007300ff0877ac */ /* 0x000e620008000800 */
[----:B------:R-:W2:Y:S01]  /*05d0*/  LDC.64 R14, c[0x0][0x388] ;  /* 0x0000e200ff0e7b82 */ /* 0x000ea20000000a00 */
[C---:B------:R-:W-:Y:S02]  /*05e0*/  IADD3 R11, PT, PT, R10.reuse, UR5, RZ ;  /* 0x000000050a0b7c10 */ /* 0x040fe4000fffe0ff */
[----:B------:R-:W-:-:S05]  /*05f0*/  IADD3 R20, P2, PT, R10, UR5, RZ ;  /* 0x000000050a147c10 */ /* 0x000fca000ff5e0ff */
[----:B------:R-:W3:Y:S08]  /*0600*/  LDC.64 R8, c[0x0][0x390] ;  /* 0x0000e400ff087b82 */ /* 0x000ef00000000a00 */
[----:B------:R-:W4:Y:S01]  /*0610*/  LDC.64 R6, c[0x0][0x388] ;  /* 0x0000e200ff067b82 */ /* 0x000f220000000a00 */
[----:B-1----:R-:W-:-:S05]  /*0620*/  IMAD R19, R10, UR8, R5 ;  /* 0x000000080a137c24 */ /* 0x002fca000f8e0205 */
[----:B------:R-:W-:Y:S01]  /*0630*/  IADD3 R17, PT, PT, R19, UR8, RZ ;  /* 0x0000000813117c10 */ /* 0x000fe2000fffe0ff */
[----:B--2---:R-:W-:Y:S01]  /*0640*/  IMAD.WIDE.U32 R14, R11, 0x4, R14 ;  /* 0x000000040b0e7825 */ /* 0x004fe200078e000e */
[----:B------:R-:W-:-:S05]  /*0650*/  IADD3.X R11, PT, PT, RZ, RZ, RZ, P2, !PT ;  /* 0x000000ffff0b7210 */ /* 0x000fca00017fe4ff */
[----:B0-----:R-:W2:Y:S01]  /*0660*/  LDG.E R15, desc[UR6][R14.64] ;  /* 0x000000060e0f7981 */ /* 0x001ea2000c1e1900 */
[----:B---3--:R-:W-:-:S04]  /*0670*/  IMAD.WIDE.U32 R18, R19, 0x4, R8 ;  /* 0x0000000413127825 */ /* 0x008fc800078e0008 */
[C---:B------:R-:W-:Y:S02]  /*0680*/  IMAD.WIDE.U32 R12, R17.reuse, 0x4, R8 ;  /* 0x00000004110c7825 */ /* 0x040fe400078e0008 */
[----:B------:R-:W2:Y:S01]  /*0690*/  LDG.E R18, desc[UR6][R18.64] ;  /* 0x0000000612127981 */ /* 0x000ea2000c1e1900 */
[C---:B----4-:R-:W-:Y:S01]  /*06a0*/  LEA R6, P2, R20.reuse, R6, 0x2 ;  /* 0x0000000614067211 */ /* 0x050fe200078410ff */
[----:B------:R-:W-:Y:S02]  /*06b0*/  VIADD R17, R17, UR8 ;  /* 0x0000000811117c36 */ /* 0x000fe40008000000 */
[----:B------:R-:W3:Y:S01]  /*06c0*/  LDG.E R12, desc[UR6][R12.64] ;  /* 0x000000060c0c7981 */ /* 0x000ee2000c1e1900 */
[----:B------:R-:W-:Y:S01]  /*06d0*/  LEA.HI.X R7, R20, R7, R11, 0x2, P2 ;  /* 0x0000000714077211 */ /* 0x000fe200010f140b */
[C---:B------:R-:W-:Y:S01]  /*06e0*/  IMAD.WIDE.U32 R20, R17.reuse, 0x4, R8 ;  /* 0x0000000411147825 */ /* 0x040fe200078e0008 */
[----:B------:R-:W-:-:S03]  /*06f0*/  IADD3 R11, PT, PT, R17, UR8, RZ ;  /* 0x00000008110b7c10 */ /* 0x000fc6000fffe0ff */
[----:B------:R-:W3:Y:S02]  /*0700*/  LDG.E R22, desc[UR6][R6.64+0x4] ;  /* 0x0000040606167981 */ /* 0x000ee4000c1e1900 */
[----:B------:R-:W-:Y:S02]  /*0710*/  IMAD.WIDE.U32 R8, R11, 0x4, R8 ;  /* 0x000000040b087825 */ /* 0x000fe400078e0008 */
[----:B------:R-:W4:Y:S04]  /*0720*/  LDG.E R20, desc[UR6][R20.64] ;  /* 0x0000000614147981 */ /* 0x000f28000c1e1900 */
[----:B------:R-:W4:Y:S04]  /*0730*/  LDG.E R24, desc[UR6][R6.64+0x8] ;  /* 0x0000080606187981 */ /* 0x000f28000c1e1900 */
[----:B------:R-:W5:Y:S04]  /*0740*/  LDG.E R8, desc[UR6][R8.64] ;  /* 0x0000000608087981 */ /* 0x000f68000c1e1900 */
[----:B------:R-:W5:Y:S01]  /*0750*/  LDG.E R14, desc[UR6][R6.64+0xc] ;  /* 0x00000c06060e7981 */ /* 0x000f62000c1e1900 */
[----:B------:R-:W-:Y:S01]  /*0760*/  IADD3 R10, PT, PT, R10, 0x4, RZ ;  /* 0x000000040a0a7810 */ /* 0x000fe20007ffe0ff */
[----:B--2---:R-:W-:-:S04]  /*0770*/  FFMA R15, R15, R18, R16 ;  /* 0x000000120f0f7223 */ /* 0x004fc80000000010 */
[----:B---3--:R-:W-:-:S04]  /*0780*/  FFMA R15, R22, R12, R15 ;  /* 0x0000000c160f7223 */ /* 0x008fc8000000000f */
[----:B----4-:R-:W-:-:S04]  /*0790*/  FFMA R15, R24, R20, R15 ;  /* 0x00000014180f7223 */ /* 0x010fc8000000000f */
[----:B-----5:R-:W-:-:S07]  /*07a0*/  FFMA R16, R14, R8, R15 ;  /* 0x000000080e107223 */ /* 0x020fce000000000f */
.L_x_8:
[----:B------:R-:W-:Y:S05]  /*07b0*/  @!P1 BRA `(.L_x_7) ;  /* 0x00000000008c9947 */ /* 0x000fea0003800000 */
[----:B------:R-:W1:Y:S01]  /*07c0*/  LDCU UR9, c[0x0][0x398] ;  /* 0x00007300ff0977ac */ /* 0x000e620008000800 */
[----:B------:R-:W-:Y:S01]  /*07d0*/  ISETP.NE.AND P1, PT, R3, 0x1, PT ;  /* 0x000000010300780c */ /* 0x000fe20003f25270 */
[----:B-1----:R-:W-:-:S12]  /*07e0*/  ULOP3.LUT UP0, URZ, UR9, 0x1, URZ, 0xc0, !UPT ;  /* 0x0000000109ff7892 */ /* 0x002fd8000f80c0ff */
[----:B------:R-:W-:Y:S05]  /*07f0*/  @!P1 BRA `(.L_x_9) ;  /* 0x0000000000549947 */ /* 0x000fea0003800000 */
[----:B------:R-:W1:Y:S01]  /*0800*/  LDC.64 R14, c[0x0][0x388] ;  /* 0x0000e200ff0e7b82 */ /* 0x000e620000000a00 */
[----:B------:R-:W2:Y:S01]  /*0810*/  LDCU UR8, c[0x0][0x398] ;  /* 0x00007300ff0877ac */ /* 0x000ea20008000800 */
[C---:B------:R-:W-:Y:S02]  /*0820*/  IADD3 R11, PT, PT, R10.reuse, UR5, RZ ;  /* 0x000000050a0b7c10 */ /* 0x040fe4000fffe0ff */
[----:B------:R-:W-:-:S04]  /*0830*/  IADD3 R17, P1, PT, R10, UR5, RZ ;  /* 0x000000050a117c10 */ /* 0x000fc8000ff3e0ff */
[----:B------:R-:W3:Y:S01]  /*0840*/  LDC.64 R8, c[0x0][0x388] ;  /* 0x0000e200ff087b82 */ /* 0x000ee20000000a00 */
[----:B------:R-:W-:-:S07]  /*0850*/  IADD3.X R18, PT, PT, RZ, RZ, RZ, P1, !PT ;  /* 0x000000ffff127210 */ /* 0x000fce0000ffe4ff */
[----:B------:R-:W4:Y:S01]  /*0860*/  LDC.64 R6, c[0x0][0x390] ;  /* 0x0000e400ff067b82 */ /* 0x000f220000000a00 */
[----:B--2---:R-:W-:Y:S02]  /*0870*/  IMAD R13, R10, UR8, R5 ;  /* 0x000000080a0d7c24 */ /* 0x004fe4000f8e0205 */
[----:B-1----:R-:W-:-:S04]  /*0880*/  IMAD.WIDE.U32 R14, R11, 0x4, R14 ;  /* 0x000000040b0e7825 */ /* 0x002fc800078e000e */
[----:B------:R-:W-:Y:S02]  /*0890*/  VIADD R11, R13, UR8 ;  /* 0x000000080d0b7c36 */ /* 0x000fe40008000000 */
[----:B0-----:R-:W2:Y:S01]  /*08a0*/  LDG.E R15, desc[UR6][R14.64] ;  /* 0x000000060e0f7981 */ /* 0x001ea2000c1e1900 */
[----:B---3--:R-:W-:-:S04]  /*08b0*/  LEA R8, P1, R17, R8, 0x2 ;  /* 0x0000000811087211 */ /* 0x008fc800078210ff */
[----:B------:R-:W-:Y:S01]  /*08c0*/  LEA.HI.X R9, R17, R9, R18, 0x2, P1 ;  /* 0x0000000911097211 */ /* 0x000fe200008f1412 */
[----:B----4-:R-:W-:-:S05]  /*08d0*/  IMAD.WIDE.U32 R12, R13, 0x4, R6 ;  /* 0x000000040d0c7825 */ /* 0x010fca00078e0006 */
[----:B------:R-:W3:Y:S01]  /*08e0*/  LDG.E R9, desc[UR6][R8.64+0x4] ;  /* 0x0000040608097981 */ /* 0x000ee2000c1e1900 */
[----:B------:R-:W-:-:S03]  /*08f0*/  IMAD.WIDE.U32 R6, R11, 0x4, R6 ;  /* 0x000000040b067825 */ /* 0x000fc600078e0006 */
[----:B------:R-:W2:Y:S04]  /*0900*/  LDG.E R12, desc[UR6][R12.64] ;  /* 0x000000060c0c7981 */ /* 0x000ea8000c1e1900 */
[----:B------:R-:W3:Y:S01]  /*0910*/  LDG.E R6, desc[UR6][R6.64] ;  /* 0x0000000606067981 */ /* 0x000ee2000c1e1900 */
[----:B------:R-:W-:Y:S01]  /*0920*/  IADD3 R10, PT, PT, R10, 0x2, RZ ;  /* 0x000000020a0a7810 */ /* 0x000fe20007ffe0ff */
[----:B--2---:R-:W-:-:S04]  /*0930*/  FFMA R16, R15, R12, R16 ;  /* 0x0000000c0f107223 */ /* 0x004fc80000000010 */
[----:B---3--:R-:W-:-:S07]  /*0940*/  FFMA R16, R9, R6, R16 ;  /* 0x0000000609107223 */ /* 0x008fce0000000010 */
.L_x_9:
[----:B------:R-:W-:Y:S05]  /*0950*/  BRA.U !UP0, `(.L_x_7) ;  /* 0x0000000108247547 */ /* 0x000fea000b800000 */
[----:B------:R-:W1:Y:S01]  /*0960*/  LDC.64 R6, c[0x0][0x388] ;  /* 0x0000e200ff067b82 */ /* 0x000e620000000a00 */
[C---:B------:R-:W-:Y:S01]  /*0970*/  IADD3 R11, PT, PT, R10.reuse, UR5, RZ ;  /* 0x000000050a0b7c10 */ /* 0x040fe2000fffe0ff */
[----:B------:R-:W-:-:S06]  /*0980*/  IMAD R13, R10, UR9, R5 ;  /* 0x000000090a0d7c24 */ /* 0x000fcc000f8e0205 */
[----:B------:R-:W2:Y:S01]  /*0990*/  LDC.64 R8, c[0x0][0x390] ;  /* 0x0000e400ff087b82 */ /* 0x000ea20000000a00 */
[----:B-1----:R-:W-:-:S06]  /*09a0*/  IMAD.WIDE.U32 R6, R11, 0x4, R6 ;  /* 0x000000040b067825 */ /* 0x002fcc00078e0006 */
[----:B0-----:R-:W3:Y:S01]  /*09b0*/  LDG.E R7, desc[UR6][R6.64] ;  /* 0x0000000606077981 */ /* 0x001ee2000c1e1900 */
[----:B--2---:R-:W-:-:S06]  /*09c0*/  IMAD.WIDE.U32 R8, R13, 0x4, R8 ;  /* 0x000000040d087825 */ /* 0x004fcc00078e0008 */
[----:B------:R-:W3:Y:S02]  /*09d0*/  LDG.E R8, desc[UR6][R8.64] ;  /* 0x0000000608087981 */ /* 0x000ee4000c1e1900 */
[----:B---3--:R-:W-:-:S07]  /*09e0*/  FFMA R16, R7, R8, R16 ;  /* 0x0000000807107223 */ /* 0x008fce0000000010 */
.L_x_7:
[----:B------:R-:W1:Y:S01]  /*09f0*/  LDCU UR8, c[0x0][0x398] ;  /* 0x00007300ff0877ac */ /* 0x000e620008000800 */
[----:B------:R-:W2:Y:S01]  /*0a00*/  LDC.64 R6, c[0x0][0x380] ;  /* 0x0000e000ff067b82 */ /* 0x000ea20000000a00 */
[C---:B------:R-:W-:Y:S02]  /*0a10*/  IADD3 R9, PT, PT, R5.reuse, UR5, RZ ;  /* 0x0000000505097c10 */ /* 0x040fe4000fffe0ff */
[----:B------:R-:W-:-:S04]  /*0a20*/  IADD3 R5, PT, PT, R5, 0x1, RZ ;  /* 0x0000000105057810 */ /* 0x000fc80007ffe0ff */
[----:B-1----:R-:W-:Y:S01]  /*0a30*/  ISETP.NE.AND P1, PT, R5, UR8, PT ;  /* 0x0000000805007c0c */ /* 0x002fe2000bf25270 */
[----:B--2---:R-:W-:-:S05]  /*0a40*/  IMAD.WIDE.U32 R6, R9, 0x4, R6 ;  /* 0x0000000409067825 */ /* 0x004fca00078e0006 */
[----:B0-----:R1:W-:Y:S07]  /*0a50*/  STG.E desc[UR6][R6.64], R16 ;  /* 0x0000001006007986 */ /* 0x0013ee000c101906 */
[----:B------:R-:W-:Y:S05]  /*0a60*/  @P1 BRA `(.L_x_10) ;  /* 0xfffffff400c01947 */ /* 0x000fea000383ffff */
[----:B------:R-:W-:Y:S05]  /*0a70*/  BRA.U UP1, `(.L_x_11) ;  /* 0xfffffff501a87547 */ /* 0x000fea000b83ffff */
[----:B------:R-:W-:Y:S05]  /*0a80*/  EXIT ;  /* 0x000000000000794d */ /* 0x000fea0003800000 */
.L_x_12:
        /* <DEDUP_REMOVED lines=15> */
.L_x_14:


//--------------------- .nv.shared.reserved.0     --------------------------
	.section	.nv.shared.reserved.0,"aw",@nobits
	.weak		__nv_reservedSMEM_offset_0_alias
	.size		__nv_reservedSMEM_offset_0_alias, 0, 64
	.other		__nv_reservedSMEM_offset_0_alias,@"STO_CUDA_RESERVED_SHARED STV_DEFAULT"
__nv_reservedSMEM_offset_0_alias:
	.zero		0
	.zero		64


//--------------------- .nv.constant0._Z33varyingMatrixMultiplicationKernelPfS_S_i --------------------------
	.section	.nv.constant0._Z33varyingMatrixMultiplicationKernelPfS_S_i,"a",@progbits
	.sectionflags	@""
	.align	4
.nv.constant0._Z33varyingMatrixMultiplicationKernelPfS_S_i:
	.zero		924


//--------------------- .nv.constant0._Z26matrixMultiplicationKernelPfPKfS1_i --------------------------
	.section	.nv.constant0._Z26matrixMultiplicationKernelPfPKfS1_i,"a",@progbits
	.sectionflags	@""
	.align	4
.nv.constant0._Z26matrixMultiplicationKernelPfPKfS1_i:
	.zero		924


//--------------------- SYMBOLS --------------------------

	.type		.nv.reservedSmem.offset0,@object
	.size		.nv.reservedSmem.offset0,0x4
